//
// Generated by NVIDIA NVVM Compiler
//
// Compiler Build ID: CL-36424714
// Cuda compilation tools, release 13.0, V13.0.88
// Based on NVVM 20.0.0
//

.version 9.0
.target sm_100
.address_size 64

	// .globl	_Z10find_costsv
.const .align 4 .b8 WEAPON_COSTS[20] = {8, 0, 0, 0, 10, 0, 0, 0, 25, 0, 0, 0, 40, 0, 0, 0, 74};
.const .align 4 .b8 WEAPON_DAMAGES[20] = {4, 0, 0, 0, 5, 0, 0, 0, 6, 0, 0, 0, 7, 0, 0, 0, 8};
.const .align 4 .b8 ARMOR_COSTS[24] = {0, 0, 0, 0, 13, 0, 0, 0, 31, 0, 0, 0, 53, 0, 0, 0, 75, 0, 0, 0, 102};
.const .align 4 .b8 ARMOR_VALUES[24] = {0, 0, 0, 0, 1, 0, 0, 0, 2, 0, 0, 0, 3, 0, 0, 0, 4, 0, 0, 0, 5};
.const .align 4 .b8 RINGS_COSTS[88] = {0, 0, 0, 0, 25, 0, 0, 0, 50, 0, 0, 0, 100, 0, 0, 0, 20, 0, 0, 0, 40, 0, 0, 0, 80, 0, 0, 0, 75, 0, 0, 0, 125, 0, 0, 0, 45, 0, 0, 0, 65, 0, 0, 0, 105, 0, 0, 0, 150, 0, 0, 0, 70, 0, 0, 0, 90, 0, 0, 0, 130, 0, 0, 0, 120, 0, 0, 0, 140, 0, 0, 0, 180, 0, 0, 0, 60, 0, 0, 0, 100, 0, 0, 0, 120};
.const .align 4 .b8 RINGS_DAMAGES[88] = {0, 0, 0, 0, 1, 0, 0, 0, 2, 0, 0, 0, 3, 0, 0, 0, 0, 0, 0, 0, 0, 0, 0, 0, 0, 0, 0, 0, 3, 0, 0, 0, 4, 0, 0, 0, 1, 0, 0, 0, 1, 0, 0, 0, 1, 0, 0, 0, 5, 0, 0, 0, 2, 0, 0, 0, 2, 0, 0, 0, 2, 0, 0, 0, 3, 0, 0, 0, 3, 0, 0, 0, 3};
.const .align 4 .b8 RINGS_ARMOR[88] = {0, 0, 0, 0, 0, 0, 0, 0, 0, 0, 0, 0, 0, 0, 0, 0, 1, 0, 0, 0, 2, 0, 0, 0, 3, 0, 0, 0, 0, 0, 0, 0, 0, 0, 0, 0, 1, 0, 0, 0, 2, 0, 0, 0, 3, 0, 0, 0, 0, 0, 0, 0, 1, 0, 0, 0, 2, 0, 0, 0, 3, 0, 0, 0, 1, 0, 0, 0, 2, 0, 0, 0, 3, 0, 0, 0, 3, 0, 0, 0, 4, 0, 0, 0, 5};
.const .align 4 .u32 MY_HIT_POINTS = 100;
.const .align 4 .u32 BOSS_HIT_POINTS = 103;
.const .align 4 .u32 BOSS_DAMAGE = 9;
.const .align 4 .u32 BOSS_ARMOR = 2;
.global .attribute(.managed) .align 4 .u32 bestCost = 500;
.global .attribute(.managed) .align 4 .u32 worstCost;

.visible .entry _Z10find_costsv()
{
	.reg .pred 	%p<45>;
	.reg .b16 	%rs<95>;
	.reg .b32 	%r<162>;
	.reg .b64 	%rd<63>;

	mov.u32 	%r158, %tid.x;
	setp.gt.u32 	%p1, %r158, 659;
	@%p1 bra 	$L__BB0_34;
	ld.const.u32 	%r2, [BOSS_HIT_POINTS];
	ld.const.u32 	%r41, [MY_HIT_POINTS];
	mov.u32 	%r4, %ntid.x;
	min.s32 	%r42, %r2, %r41;
	setp.lt.s32 	%p2, %r42, 1;
	@%p2 bra 	$L__BB0_8;
	ld.const.u32 	%r5, [BOSS_DAMAGE];
	ld.const.u32 	%r6, [BOSS_ARMOR];
	add.s32 	%r7, %r41, -1;
	add.s32 	%r8, %r2, -1;
	ld.global.u32 	%r154, [bestCost];
	cvt.u16.u32 	%rs89, %r158;
	cvt.u16.u32 	%rs2, %r4;
	mov.u64 	%rd47, WEAPON_DAMAGES;
	mov.u64 	%rd49, WEAPON_COSTS;
	mov.u64 	%rd52, ARMOR_VALUES;
	mov.u64 	%rd54, ARMOR_COSTS;
	mov.u64 	%rd57, RINGS_DAMAGES;
	mov.u64 	%rd59, RINGS_ARMOR;
$L__BB0_3:
	mul.hi.u16 	%rs80, %rs89, -13107;
	shr.u16 	%rs81, %rs80, 2;
	mad.lo.s16 	%rs82, %rs81, -5, %rs89;
	cvt.u32.u16 	%r124, %rs82;
	mul.wide.u32 	%rd46, %r124, 4;
	add.s64 	%rd48, %rd47, %rd46;
	ld.const.u32 	%r125, [%rd48];
	add.s64 	%rd50, %rd49, %rd46;
	ld.const.u32 	%r126, [%rd50];
	mul.lo.s16 	%rs83, %rs81, 171;
	shr.u16 	%rs84, %rs83, 10;
	mul.lo.s16 	%rs85, %rs84, 6;
	sub.s16 	%rs86, %rs81, %rs85;
	cvt.u32.u16 	%r127, %rs86;
	and.b32  	%r128, %r127, 255;
	mul.wide.u32 	%rd51, %r128, 4;
	add.s64 	%rd53, %rd52, %rd51;
	ld.const.u32 	%r129, [%rd53];
	add.s64 	%rd55, %rd54, %rd51;
	ld.const.u32 	%r130, [%rd55];
	add.s32 	%r131, %r130, %r126;
	mul.hi.u16 	%rs87, %rs89, -30583;
	shr.u16 	%rs88, %rs87, 4;
	cvt.u32.u16 	%r132, %rs88;
	mul.wide.u32 	%rd56, %r132, 4;
	add.s64 	%rd58, %rd57, %rd56;
	ld.const.u32 	%r133, [%rd58];
	add.s32 	%r134, %r133, %r125;
	add.s64 	%rd60, %rd59, %rd56;
	ld.const.u32 	%r135, [%rd60];
	mov.u64 	%rd61, RINGS_COSTS;
	add.s64 	%rd62, %rd61, %rd56;
	ld.const.u32 	%r136, [%rd62];
	add.s32 	%r137, %r131, %r136;
	add.s32 	%r138, %r135, %r129;
	sub.s32 	%r140, %r5, %r138;
	sub.s32 	%r141, %r134, %r6;
	max.s32 	%r142, %r141, 1;
	div.u32 	%r143, %r8, %r142;
	max.s32 	%r144, %r140, 1;
	div.u32 	%r145, %r7, %r144;
	min.u32 	%r146, %r145, %r143;
	not.b32 	%r147, %r146;
	mad.lo.s32 	%r13, %r142, %r147, %r2;
	setp.gt.s32 	%p38, %r13, 0;
	setp.ge.s32 	%p39, %r137, %r154;
	or.pred  	%p40, %p38, %p39;
	@%p40 bra 	$L__BB0_5;
	atom.global.min.s32 	%r148, [bestCost], %r137;
	ld.global.u32 	%r154, [bestCost];
$L__BB0_5:
	setp.lt.s32 	%p41, %r13, 1;
	ld.global.u32 	%r149, [worstCost];
	setp.le.s32 	%p42, %r137, %r149;
	or.pred  	%p43, %p41, %p42;
	@%p43 bra 	$L__BB0_7;
	atom.global.max.s32 	%r151, [worstCost], %r137;
$L__BB0_7:
	add.s32 	%r158, %r158, %r4;
	add.s16 	%rs89, %rs89, %rs2;
	setp.lt.u32 	%p44, %r158, 660;
	@%p44 bra 	$L__BB0_3;
	bra.uni 	$L__BB0_34;
$L__BB0_8:
	add.s32 	%r43, %r158, %r4;
	max.u32 	%r44, %r43, 660;
	setp.lt.u32 	%p3, %r43, 660;
	selp.u32 	%r45, 1, 0, %p3;
	add.s32 	%r46, %r43, %r45;
	sub.s32 	%r47, %r44, %r46;
	div.u32 	%r48, %r47, %r4;
	add.s32 	%r17, %r48, %r45;
	and.b32  	%r49, %r17, 3;
	setp.eq.s32 	%p4, %r49, 3;
	@%p4 bra 	$L__BB0_15;
	add.s32 	%r50, %r17, 1;
	and.b32  	%r51, %r50, 3;
	ld.global.u32 	%r157, [bestCost];
	cvt.u16.u32 	%rs90, %r158;
	cvt.u16.u32 	%rs6, %r4;
	neg.s32 	%r155, %r51;
	mad.lo.s32 	%r158, %r4, %r51, %r158;
	mov.u64 	%rd2, WEAPON_COSTS;
	mov.u64 	%rd5, ARMOR_COSTS;
	mov.u64 	%rd8, RINGS_COSTS;
$L__BB0_10:
	.pragma "nounroll";
	setp.gt.s32 	%p5, %r2, 0;
	mul.hi.u16 	%rs24, %rs90, -13107;
	shr.u16 	%rs25, %rs24, 2;
	mad.lo.s16 	%rs26, %rs25, -5, %rs90;
	cvt.u32.u16 	%r52, %rs26;
	mul.wide.u32 	%rd1, %r52, 4;
	add.s64 	%rd3, %rd2, %rd1;
	ld.const.u32 	%r53, [%rd3];
	mul.lo.s16 	%rs27, %rs25, 171;
	shr.u16 	%rs28, %rs27, 10;
	mul.lo.s16 	%rs29, %rs28, 6;
	sub.s16 	%rs30, %rs25, %rs29;
	cvt.u32.u16 	%r54, %rs30;
	and.b32  	%r55, %r54, 255;
	mul.wide.u32 	%rd4, %r55, 4;
	add.s64 	%rd6, %rd5, %rd4;
	ld.const.u32 	%r56, [%rd6];
	add.s32 	%r57, %r56, %r53;
	mul.hi.u16 	%rs31, %rs90, -30583;
	shr.u16 	%rs32, %rs31, 4;
	cvt.u32.u16 	%r58, %rs32;
	mul.wide.u32 	%rd7, %r58, 4;
	add.s64 	%rd9, %rd8, %rd7;
	ld.const.u32 	%r59, [%rd9];
	add.s32 	%r60, %r57, %r59;
	setp.ge.s32 	%p6, %r60, %r157;
	or.pred  	%p7, %p5, %p6;
	@%p7 bra 	$L__BB0_12;
	atom.global.min.s32 	%r61, [bestCost], %r60;
	ld.global.u32 	%r157, [bestCost];
$L__BB0_12:
	setp.lt.s32 	%p8, %r2, 1;
	ld.global.u32 	%r62, [worstCost];
	setp.le.s32 	%p9, %r60, %r62;
	or.pred  	%p10, %p8, %p9;
	@%p10 bra 	$L__BB0_14;
	atom.global.max.s32 	%r64, [worstCost], %r60;
$L__BB0_14:
	add.s16 	%rs90, %rs90, %rs6;
	add.s32 	%r155, %r155, 1;
	setp.ne.s32 	%p11, %r155, 0;
	@%p11 bra 	$L__BB0_10;
$L__BB0_15:
	setp.lt.u32 	%p12, %r17, 3;
	@%p12 bra 	$L__BB0_34;
	ld.global.u32 	%r159, [bestCost];
	cvt.u16.u32 	%rs33, %r4;
	shl.b16 	%rs9, %rs33, 1;
	cvt.u16.u32 	%rs94, %r158;
	shl.b16 	%rs11, %rs33, 2;
	add.s16 	%rs93, %rs9, %rs94;
	mul.lo.s16 	%rs13, %rs33, 3;
	add.s16 	%rs92, %rs13, %rs94;
	add.s32 	%r65, %r4, %r158;
	cvt.u16.u32 	%rs91, %r65;
	mov.u64 	%rd11, WEAPON_COSTS;
	mov.u64 	%rd14, ARMOR_COSTS;
	mov.u64 	%rd17, RINGS_COSTS;
$L__BB0_17:
	setp.gt.s32 	%p13, %r2, 0;
	mul.hi.u16 	%rs34, %rs94, -13107;
	shr.u16 	%rs35, %rs34, 2;
	mad.lo.s16 	%rs36, %rs35, -5, %rs94;
	cvt.u32.u16 	%r66, %rs36;
	mul.wide.u32 	%rd10, %r66, 4;
	add.s64 	%rd12, %rd11, %rd10;
	ld.const.u32 	%r67, [%rd12];
	mul.lo.s16 	%rs37, %rs35, 171;
	shr.u16 	%rs38, %rs37, 10;
	mul.lo.s16 	%rs39, %rs38, 6;
	sub.s16 	%rs40, %rs35, %rs39;
	cvt.u32.u16 	%r68, %rs40;
	and.b32  	%r69, %r68, 255;
	mul.wide.u32 	%rd13, %r69, 4;
	add.s64 	%rd15, %rd14, %rd13;
	ld.const.u32 	%r70, [%rd15];
	add.s32 	%r71, %r70, %r67;
	mul.hi.u16 	%rs41, %rs94, -30583;
	shr.u16 	%rs42, %rs41, 4;
	cvt.u32.u16 	%r72, %rs42;
	mul.wide.u32 	%rd16, %r72, 4;
	add.s64 	%rd18, %rd17, %rd16;
	ld.const.u32 	%r73, [%rd18];
	add.s32 	%r74, %r71, %r73;
	setp.ge.s32 	%p14, %r74, %r159;
	or.pred  	%p15, %p13, %p14;
	@%p15 bra 	$L__BB0_19;
	atom.global.min.s32 	%r75, [bestCost], %r74;
$L__BB0_19:
	setp.lt.s32 	%p16, %r2, 1;
	ld.global.u32 	%r76, [worstCost];
	setp.le.s32 	%p17, %r74, %r76;
	or.pred  	%p18, %p16, %p17;
	@%p18 bra 	$L__BB0_21;
	atom.global.max.s32 	%r78, [worstCost], %r74;
$L__BB0_21:
	mul.hi.u16 	%rs43, %rs91, -13107;
	shr.u16 	%rs44, %rs43, 2;
	setp.gt.s32 	%p19, %r2, 0;
	mad.lo.s16 	%rs45, %rs44, -5, %rs91;
	cvt.u32.u16 	%r79, %rs45;
	mul.wide.u32 	%rd19, %r79, 4;
	add.s64 	%rd21, %rd11, %rd19;
	ld.const.u32 	%r80, [%rd21];
	mul.lo.s16 	%rs46, %rs44, 171;
	shr.u16 	%rs47, %rs46, 10;
	mul.lo.s16 	%rs48, %rs47, 6;
	sub.s16 	%rs49, %rs44, %rs48;
	cvt.u32.u16 	%r81, %rs49;
	and.b32  	%r82, %r81, 255;
	mul.wide.u32 	%rd22, %r82, 4;
	add.s64 	%rd24, %rd14, %rd22;
	ld.const.u32 	%r83, [%rd24];
	add.s32 	%r84, %r83, %r80;
	mul.hi.u16 	%rs50, %rs91, -30583;
	shr.u16 	%rs51, %rs50, 4;
	cvt.u32.u16 	%r85, %rs51;
	mul.wide.u32 	%rd25, %r85, 4;
	add.s64 	%rd27, %rd17, %rd25;
	ld.const.u32 	%r86, [%rd27];
	add.s32 	%r87, %r84, %r86;
	ld.global.u32 	%r88, [bestCost];
	setp.ge.s32 	%p20, %r87, %r88;
	or.pred  	%p21, %p19, %p20;
	@%p21 bra 	$L__BB0_23;
	atom.global.min.s32 	%r90, [bestCost], %r87;
$L__BB0_23:
	setp.lt.s32 	%p22, %r2, 1;
	ld.global.u32 	%r91, [worstCost];
	setp.le.s32 	%p23, %r87, %r91;
	or.pred  	%p24, %p22, %p23;
	@%p24 bra 	$L__BB0_25;
	atom.global.max.s32 	%r93, [worstCost], %r87;
$L__BB0_25:
	setp.gt.s32 	%p25, %r2, 0;
	add.s32 	%r33, %r158, %r4;
	add.s16 	%rs52, %rs9, %rs94;
	mul.hi.u16 	%rs53, %rs93, -13107;
	shr.u16 	%rs54, %rs53, 2;
	mul.lo.s16 	%rs55, %rs54, 5;
	sub.s16 	%rs56, %rs94, %rs55;
	add.s16 	%rs57, %rs9, %rs56;
	cvt.u32.u16 	%r94, %rs57;
	mul.wide.u32 	%rd28, %r94, 4;
	add.s64 	%rd30, %rd11, %rd28;
	ld.const.u32 	%r95, [%rd30];
	mul.hi.u16 	%rs58, %rs52, -13107;
	shr.u16 	%rs59, %rs58, 2;
	mul.lo.s16 	%rs60, %rs59, 171;
	shr.u16 	%rs61, %rs60, 10;
	mul.lo.s16 	%rs62, %rs61, 6;
	sub.s16 	%rs63, %rs59, %rs62;
	cvt.u32.u16 	%r96, %rs63;
	and.b32  	%r97, %r96, 255;
	mul.wide.u32 	%rd31, %r97, 4;
	add.s64 	%rd33, %rd14, %rd31;
	ld.const.u32 	%r98, [%rd33];
	add.s32 	%r99, %r98, %r95;
	mul.hi.u16 	%rs64, %rs52, -30583;
	shr.u16 	%rs65, %rs64, 4;
	cvt.u32.u16 	%r100, %rs65;
	mul.wide.u32 	%rd34, %r100, 4;
	add.s64 	%rd36, %rd17, %rd34;
	ld.const.u32 	%r101, [%rd36];
	add.s32 	%r102, %r99, %r101;
	ld.global.u32 	%r103, [bestCost];
	setp.ge.s32 	%p26, %r102, %r103;
	or.pred  	%p27, %p25, %p26;
	@%p27 bra 	$L__BB0_27;
	atom.global.min.s32 	%r105, [bestCost], %r102;
$L__BB0_27:
	setp.lt.s32 	%p28, %r2, 1;
	ld.global.u32 	%r106, [worstCost];
	setp.le.s32 	%p29, %r102, %r106;
	or.pred  	%p30, %p28, %p29;
	@%p30 bra 	$L__BB0_29;
	atom.global.max.s32 	%r108, [worstCost], %r102;
$L__BB0_29:
	setp.gt.s32 	%p31, %r2, 0;
	add.s32 	%r35, %r33, %r4;
	add.s16 	%rs66, %rs13, %rs94;
	mul.hi.u16 	%rs67, %rs92, -13107;
	shr.u16 	%rs68, %rs67, 2;
	mul.lo.s16 	%rs69, %rs68, 5;
	sub.s16 	%rs70, %rs94, %rs69;
	add.s16 	%rs71, %rs13, %rs70;
	cvt.u32.u16 	%r109, %rs71;
	mul.wide.u32 	%rd37, %r109, 4;
	add.s64 	%rd39, %rd11, %rd37;
	ld.const.u32 	%r110, [%rd39];
	mul.hi.u16 	%rs72, %rs66, -13107;
	shr.u16 	%rs73, %rs72, 2;
	mul.lo.s16 	%rs74, %rs73, 171;
	shr.u16 	%rs75, %rs74, 10;
	mul.lo.s16 	%rs76, %rs75, 6;
	sub.s16 	%rs77, %rs73, %rs76;
	cvt.u32.u16 	%r111, %rs77;
	and.b32  	%r112, %r111, 255;
	mul.wide.u32 	%rd40, %r112, 4;
	add.s64 	%rd42, %rd14, %rd40;
	ld.const.u32 	%r113, [%rd42];
	add.s32 	%r114, %r113, %r110;
	mul.hi.u16 	%rs78, %rs66, -30583;
	shr.u16 	%rs79, %rs78, 4;
	cvt.u32.u16 	%r115, %rs79;
	mul.wide.u32 	%rd43, %r115, 4;
	add.s64 	%rd45, %rd17, %rd43;
	ld.const.u32 	%r116, [%rd45];
	add.s32 	%r117, %r114, %r116;
	ld.global.u32 	%r159, [bestCost];
	setp.ge.s32 	%p32, %r117, %r159;
	or.pred  	%p33, %p31, %p32;
	@%p33 bra 	$L__BB0_31;
	atom.global.min.s32 	%r119, [bestCost], %r117;
	ld.global.u32 	%r159, [bestCost];
$L__BB0_31:
	setp.lt.s32 	%p34, %r2, 1;
	ld.global.u32 	%r120, [worstCost];
	setp.le.s32 	%p35, %r117, %r120;
	or.pred  	%p36, %p34, %p35;
	@%p36 bra 	$L__BB0_33;
	atom.global.max.s32 	%r122, [worstCost], %r117;
$L__BB0_33:
	add.s32 	%r123, %r35, %r4;
	add.s32 	%r158, %r123, %r4;
	add.s16 	%rs94, %rs94, %rs11;
	add.s16 	%rs93, %rs93, %rs11;
	add.s16 	%rs92, %rs92, %rs11;
	add.s16 	%rs91, %rs91, %rs11;
	setp.lt.u32 	%p37, %r158, 660;
	@%p37 bra 	$L__BB0_17;
$L__BB0_34:
	ret;

}


// ===== COMPILED SASS (sm_100) =====

	.target	sm_100

	.elftype	@"ET_EXEC"


//--------------------- .note.nv.tkinfo           --------------------------
	.section	.note.nv.tkinfo,"",@"SHT_NOTE"
	.sectionflags	@"SHF_NOTE_NV_TKINFO"
	.tkinfo
        /*0018*/ 	.word	0x00000002
        /*0030*/ 	.string	""
        /*0030*/ 	.string	"ptxas"
        /*0030*/ 	.string	"Cuda compilation tools, release 13.0, V13.0.88"
        /*0030*/ 	.string	"Build cuda_13.0.r13.0/compiler.36424714_0"
        /*0030*/ 	.string	"-arch sm_100 -m 64 "



//--------------------- .note.nv.cuinfo           --------------------------
	.section	.note.nv.cuinfo,"",@"SHT_NOTE"
	.sectionflags	@"SHF_NOTE_NV_CUINFO"
        /*0018*/ 	.short	0x0002
        /*001a*/ 	.short	0x0064
        /*001c*/ 	.short	0x0082
	.zero		2


//--------------------- .nv.info                  --------------------------
	.section	.nv.info,"",@"SHT_CUDA_INFO"
	.align	4


	//----- nvinfo : EIATTR_REGCOUNT
	.align		4
        /*0000*/ 	.byte	0x04, 0x2f
        /*0002*/ 	.short	(.L_14 - .L_13)
	.align		4
.L_13:
        /*0004*/ 	.word	index@(_Z10find_costsv)
        /*0008*/ 	.word	0x00000018


	//----- nvinfo : EIATTR_FRAME_SIZE
	.align		4
.L_14:
        /*000c*/ 	.byte	0x04, 0x11
        /*000e*/ 	.short	(.L_16 - .L_15)
	.align		4
.L_15:
        /*0010*/ 	.word	index@(_Z10find_costsv)
        /*0014*/ 	.word	0x00000000


	//----- nvinfo : EIATTR_MIN_STACK_SIZE
	.align		4
.L_16:
        /*0018*/ 	.byte	0x04, 0x12
        /*001a*/ 	.short	(.L_18 - .L_17)
	.align		4
.L_17:
        /*001c*/ 	.word	index@(_Z10find_costsv)
        /*0020*/ 	.word	0x00000000
.L_18:


//--------------------- .nv.compat                --------------------------
	.section	.nv.compat,"",@"SHT_CUDA_COMPAT_INFO"
	.align	4
        /*0000*/ 	.byte	0x02, 0x09, 0x00, 0x00, 0x02, 0x02, 0x01, 0x00, 0x02, 0x05, 0x05, 0x00, 0x03, 0x07, 0x01, 0x01
        /*0010*/ 	.byte	0x02, 0x03, 0x00, 0x00, 0x02, 0x06, 0x01, 0x00, 0x04, 0x0b, 0x08, 0x00, 0x09, 0x00, 0x00, 0x00
        /*0020*/ 	.byte	0x00, 0x00, 0x00, 0x00


//--------------------- .nv.info._Z10find_costsv  --------------------------
	.section	.nv.info._Z10find_costsv,"",@"SHT_CUDA_INFO"
	.sectionflags	@""
	.align	4


	//----- nvinfo : EIATTR_CUDA_API_VERSION
	.align		4
        /*0000*/ 	.byte	0x04, 0x37
        /*0002*/ 	.short	(.L_20 - .L_19)
.L_19:
        /*0004*/ 	.word	0x00000082


	//----- nvinfo : EIATTR_SPARSE_MMA_MASK
	.align		4
.L_20:
        /*0008*/ 	.byte	0x03, 0x50
        /*000a*/ 	.short	0x0000


	//----- nvinfo : EIATTR_MAXREG_COUNT
	.align		4
        /*000c*/ 	.byte	0x03, 0x1b
        /*000e*/ 	.short	0x00ff


	//----- nvinfo : EIATTR_MERCURY_ISA_VERSION
	.align		4
        /*0010*/ 	.byte	0x03, 0x5f
        /*0012*/ 	.short	0x0101


	//----- nvinfo : EIATTR_INT_WARP_WIDE_INSTR_OFFSETS
	.align		4
        /*0014*/ 	.byte	0x04, 0x31
        /*0016*/ 	.short	(.L_22 - .L_21)


	//   ....[0]....
.L_21:
        /*0018*/ 	.word	0x00000610


	//   ....[1]....
        /*001c*/ 	.word	0x00000620


	//   ....[2]....
        /*0020*/ 	.word	0x000006f0


	//   ....[3]....
        /*0024*/ 	.word	0x00000700


	//   ....[4]....
        /*0028*/ 	.word	0x00000c30


	//   ....[5]....
        /*002c*/ 	.word	0x00000c40


	//   ....[6]....
        /*0030*/ 	.word	0x00000d30


	//   ....[7]....
        /*0034*/ 	.word	0x00000d40


	//   ....[8]....
        /*0038*/ 	.word	0x000010a0


	//   ....[9]....
        /*003c*/ 	.word	0x000010b0


	//   ....[10]....
        /*0040*/ 	.word	0x00001180


	//   ....[11]....
        /*0044*/ 	.word	0x00001190


	//   ....[12]....
        /*0048*/ 	.word	0x000013f0


	//   ....[13]....
        /*004c*/ 	.word	0x00001400


	//   ....[14]....
        /*0050*/ 	.word	0x000014c0


	//   ....[15]....
        /*0054*/ 	.word	0x000014d0


	//   ....[16]....
        /*0058*/ 	.word	0x000017c0


	//   ....[17]....
        /*005c*/ 	.word	0x000017d0


	//   ....[18]....
        /*0060*/ 	.word	0x00001890


	//   ....[19]....
        /*0064*/ 	.word	0x000018a0


	//   ....[20]....
        /*0068*/ 	.word	0x00001b90


	//   ....[21]....
        /*006c*/ 	.word	0x00001ba0


	//   ....[22]....
        /*0070*/ 	.word	0x00001c80


	//   ....[23]....
        /*0074*/ 	.word	0x00001c90


	//----- nvinfo : EIATTR_VRC_CTA_INIT_COUNT
	.align		4
.L_22:
        /*0078*/ 	.byte	0x02, 0x4a
	.zero		1
	.zero		1


	//----- nvinfo : EIATTR_EXIT_INSTR_OFFSETS
	.align		4
        /*007c*/ 	.byte	0x04, 0x1c
        /*007e*/ 	.short	(.L_24 - .L_23)


	//   ....[0]....
.L_23:
        /*0080*/ 	.word	0x00000030


	//   ....[1]....
        /*0084*/ 	.word	0x000007a0


	//   ....[2]....
        /*0088*/ 	.word	0x00000de0


	//   ....[3]....
        /*008c*/ 	.word	0x00001d60


	//----- nvinfo : EIATTR_CRS_STACK_SIZE
	.align		4
.L_24:
        /*0090*/ 	.byte	0x04, 0x1e
        /*0092*/ 	.short	(.L_26 - .L_25)
.L_25:
        /*0094*/ 	.word	0x00000000


	//----- nvinfo : EIATTR_SW_WAR
	.align		4
.L_26:
        /*0098*/ 	.byte	0x04, 0x36
        /*009a*/ 	.short	(.L_28 - .L_27)
.L_27:
        /*009c*/ 	.word	0x00000008
.L_28:


//--------------------- .nv.callgraph             --------------------------
	.section	.nv.callgraph,"",@"SHT_CUDA_CALLGRAPH"
	.align	4
	.sectionentsize	8
	.align		4
        /*0000*/ 	.word	0x00000000
	.align		4
        /*0004*/ 	.word	0xffffffff
	.align		4
        /*0008*/ 	.word	0x00000000
	.align		4
        /*000c*/ 	.word	0xfffffffe
	.align		4
        /*0010*/ 	.word	0x00000000
	.align		4
        /*0014*/ 	.word	0xfffffffd
	.align		4
        /*0018*/ 	.word	0x00000000
	.align		4
        /*001c*/ 	.word	0xfffffffc


//--------------------- .nv.constant3             --------------------------
	.section	.nv.constant3,"a",@progbits
	.align	4
.nv.constant3:
	.type		WEAPON_COSTS,@object
	.size		WEAPON_COSTS,(WEAPON_DAMAGES - WEAPON_COSTS)
WEAPON_COSTS:
        /*0000*/ 	.byte	0x08, 0x00, 0x00, 0x00, 0x0a, 0x00, 0x00, 0x00, 0x19, 0x00, 0x00, 0x00, 0x28, 0x00, 0x00, 0x00
        /*0010*/ 	.byte	0x4a, 0x00, 0x00, 0x00
	.type		WEAPON_DAMAGES,@object
	.size		WEAPON_DAMAGES,(ARMOR_COSTS - WEAPON_DAMAGES)
WEAPON_DAMAGES:
        /*0014*/ 	.byte	0x04, 0x00, 0x00, 0x00, 0x05, 0x00, 0x00, 0x00, 0x06, 0x00, 0x00, 0x00, 0x07, 0x00, 0x00, 0x00
        /*0024*/ 	.byte	0x08, 0x00, 0x00, 0x00
	.type		ARMOR_COSTS,@object
	.size		ARMOR_COSTS,(ARMOR_VALUES - ARMOR_COSTS)
ARMOR_COSTS:
        /*0028*/ 	.byte	0x00, 0x00, 0x00, 0x00, 0x0d, 0x00, 0x00, 0x00, 0x1f, 0x00, 0x00, 0x00, 0x35, 0x00, 0x00, 0x00
        /*0038*/ 	.byte	0x4b, 0x00, 0x00, 0x00, 0x66, 0x00, 0x00, 0x00
	.type		ARMOR_VALUES,@object
	.size		ARMOR_VALUES,(RINGS_COSTS - ARMOR_VALUES)
ARMOR_VALUES:
        /*0040*/ 	.byte	0x00, 0x00, 0x00, 0x00, 0x01, 0x00, 0x00, 0x00, 0x02, 0x00, 0x00, 0x00, 0x03, 0x00, 0x00, 0x00
        /*0050*/ 	.byte	0x04, 0x00, 0x00, 0x00, 0x05, 0x00, 0x00, 0x00
	.type		RINGS_COSTS,@object
	.size		RINGS_COSTS,(RINGS_DAMAGES - RINGS_COSTS)
RINGS_COSTS:
        /*0058*/ 	.byte	0x00, 0x00, 0x00, 0x00, 0x19, 0x00, 0x00, 0x00, 0x32, 0x00, 0x00, 0x00, 0x64, 0x00, 0x00, 0x00
        /*0068*/ 	.byte	0x14, 0x00, 0x00, 0x00, 0x28, 0x00, 0x00, 0x00, 0x50, 0x00, 0x00, 0x00, 0x4b, 0x00, 0x00, 0x00
        /*0078*/ 	.byte	0x7d, 0x00, 0x00, 0x00, 0x2d, 0x00, 0x00, 0x00, 0x41, 0x00, 0x00, 0x00, 0x69, 0x00, 0x00, 0x00
        /*0088*/ 	.byte	0x96, 0x00, 0x00, 0x00, 0x46, 0x00, 0x00, 0x00, 0x5a, 0x00, 0x00, 0x00, 0x82, 0x00, 0x00, 0x00
        /*0098*/ 	.byte	0x78, 0x00, 0x00, 0x00, 0x8c, 0x00, 0x00, 0x00, 0xb4, 0x00, 0x00, 0x00, 0x3c, 0x00, 0x00, 0x00
        /*00a8*/ 	.byte	0x64, 0x00, 0x00, 0x00, 0x78, 0x00, 0x00, 0x00
	.type		RINGS_DAMAGES,@object
	.size		RINGS_DAMAGES,(RINGS_ARMOR - RINGS_DAMAGES)
RINGS_DAMAGES:
        /*00b0*/ 	.byte	0x00, 0x00, 0x00, 0x00, 0x01, 0x00, 0x00, 0x00, 0x02, 0x00, 0x00, 0x00, 0x03, 0x00, 0x00, 0x00
        /*00c0*/ 	.byte	0x00, 0x00, 0x00, 0x00, 0x00, 0x00, 0x00, 0x00, 0x00, 0x00, 0x00, 0x00, 0x03, 0x00, 0x00, 0x00
        /*00d0*/ 	.byte	0x04, 0x00, 0x00, 0x00, 0x01, 0x00, 0x00, 0x00, 0x01, 0x00, 0x00, 0x00, 0x01, 0x00, 0x00, 0x00
        /*00e0*/ 	.byte	0x05, 0x00, 0x00, 0x00, 0x02, 0x00, 0x00, 0x00, 0x02, 0x00, 0x00, 0x00, 0x02, 0x00, 0x00, 0x00
        /*00f0*/ 	.byte	0x03, 0x00, 0x00, 0x00, 0x03, 0x00, 0x00, 0x00, 0x03, 0x00, 0x00, 0x00, 0x00, 0x00, 0x00, 0x00
        /*0100*/ 	.byte	0x00, 0x00, 0x00, 0x00, 0x00, 0x00, 0x00, 0x00
	.type		RINGS_ARMOR,@object
	.size		RINGS_ARMOR,(MY_HIT_POINTS - RINGS_ARMOR)
RINGS_ARMOR:
        /*0108*/ 	.byte	0x00, 0x00, 0x00, 0x00, 0x00, 0x00, 0x00, 0x00, 0x00, 0x00, 0x00, 0x00, 0x00, 0x00, 0x00, 0x00
        /*0118*/ 	.byte	0x01, 0x00, 0x00, 0x00, 0x02, 0x00, 0x00, 0x00, 0x03, 0x00, 0x00, 0x00, 0x00, 0x00, 0x00, 0x00
        /*0128*/ 	.byte	0x00, 0x00, 0x00, 0x00, 0x01, 0x00, 0x00, 0x00, 0x02, 0x00, 0x00, 0x00, 0x03, 0x00, 0x00, 0x00
        /*0138*/ 	.byte	0x00, 0x00, 0x00, 0x00, 0x01, 0x00, 0x00, 0x00, 0x02, 0x00, 0x00, 0x00, 0x03, 0x00, 0x00, 0x00
        /*0148*/ 	.byte	0x01, 0x00, 0x00, 0x00, 0x02, 0x00, 0x00, 0x00, 0x03, 0x00, 0x00, 0x00, 0x03, 0x00, 0x00, 0x00
        /*0158*/ 	.byte	0x04, 0x00, 0x00, 0x00, 0x05, 0x00, 0x00, 0x00
	.type		MY_HIT_POINTS,@object
	.size		MY_HIT_POINTS,(BOSS_HIT_POINTS - MY_HIT_POINTS)
MY_HIT_POINTS:
        /*0160*/ 	.byte	0x64, 0x00, 0x00, 0x00
	.type		BOSS_HIT_POINTS,@object
	.size		BOSS_HIT_POINTS,(BOSS_DAMAGE - BOSS_HIT_POINTS)
BOSS_HIT_POINTS:
        /*0164*/ 	.byte	0x67, 0x00, 0x00, 0x00
	.type		BOSS_DAMAGE,@object
	.size		BOSS_DAMAGE,(BOSS_ARMOR - BOSS_DAMAGE)
BOSS_DAMAGE:
        /*0168*/ 	.byte	0x09, 0x00, 0x00, 0x00
	.type		BOSS_ARMOR,@object
	.size		BOSS_ARMOR,(.L_10 - BOSS_ARMOR)
BOSS_ARMOR:
        /*016c*/ 	.byte	0x02, 0x00, 0x00, 0x00
.L_10:


//--------------------- .nv.constant4             --------------------------
	.section	.nv.constant4,"a",@progbits
	.align	8
	.align		8
.nv.constant4:
        /*0000*/ 	.dword	bestCost
	.align		8
        /*0008*/ 	.dword	worstCost


//--------------------- .text._Z10find_costsv     --------------------------
	.section	.text._Z10find_costsv,"ax",@progbits
	.align	128
        .global         _Z10find_costsv
        .type           _Z10find_costsv,@function
        .size           _Z10find_costsv,(.L_x_31 - _Z10find_costsv)
        .other          _Z10find_costsv,@"STO_CUDA_ENTRY STV_DEFAULT"
_Z10find_costsv:
.text._Z10find_costsv:
[----:B------:R-:W-:Y:S01]  /*0000*/  LDC R1, c[0x0][0x37c] ;  /* 0x0000df00ff017b82 */ /* 0x000fe20000000800 */
[----:B------:R-:W0:Y:S02]  /*0010*/  S2R R7, SR_TID.X ;  /* 0x0000000000077919 */ /* 0x000e240000002100 */
[----:B0-----:R-:W-:-:S13]  /*0020*/  ISETP.GT.U32.AND P0, PT, R7, 0x293, PT ;  /* 0x000002930700780c */ /* 0x001fda0003f04070 */
[----:B------:R-:W-:Y:S05]  /*0030*/  @P0 EXIT ;  /* 0x000000000000094d */ /* 0x000fea0003800000 */
[----:B------:R-:W0:Y:S01]  /*0040*/  LDCU.64 UR4, c[0x3][0x160] ;  /* 0x00c02c00ff0477ac */ /* 0x000e220008000a00 */
[----:B------:R-:W1:Y:S01]  /*0050*/  LDC R0, c[0x0][0x360] ;  /* 0x0000d800ff007b82 */ /* 0x000e620000000800 */
[----:B------:R-:W2:Y:S01]  /*0060*/  LDCU.64 UR8, c[0x0][0x358] ;  /* 0x00006b00ff0877ac */ /* 0x000ea20008000a00 */
[----:B0-----:R-:W-:-:S04]  /*0070*/  UISETP.LT.AND UP0, UPT, UR5, UR4, UPT ;  /* 0x000000040500728c */ /* 0x001fc8000bf01270 */
[----:B------:R-:W-:-:S04]  /*0080*/  USEL UR6, UR5, UR4, UP0 ;  /* 0x0000000405067287 */ /* 0x000fc80008000000 */
[----:B------:R-:W-:-:S09]  /*0090*/  UISETP.GE.AND UP0, UPT, UR6, 0x1, UPT ;  /* 0x000000010600788c */ /* 0x000fd2000bf06270 */
[----:B--2---:R-:W-:Y:S05]  /*00a0*/  BRA.U !UP0, `(.L_x_0) ;  /* 0x0000000508c07547 */ /* 0x004fea000b800000 */
[----:B------:R-:W0:Y:S01]  /*00b0*/  LDC.64 R4, c[0x4][RZ] ;  /* 0x01000000ff047b82 */ /* 0x000e220000000a00 */
[----:B------:R-:W2:Y:S01]  /*00c0*/  LDCU UR7, c[0x3][0x164] ;  /* 0x00c02c80ff0777ac */ /* 0x000ea20008000800 */
[----:B------:R-:W3:Y:S01]  /*00d0*/  LDCU.64 UR10, c[0x3][0x168] ;  /* 0x00c02d00ff0a77ac */ /* 0x000ee20008000a00 */
[----:B0-----:R0:W5:Y:S01]  /*00e0*/  LDG.E R2, desc[UR8][R4.64] ;  /* 0x0000000804027981 */ /* 0x001162000c1e1900 */
[----:B------:R-:W-:Y:S01]  /*00f0*/  PRMT R3, R7, 0x7610, R3 ;  /* 0x0000761007037816 */ /* 0x000fe20000000003 */
[----:B------:R-:W-:Y:S02]  /*0100*/  UIADD3 UR4, UPT, UPT, UR4, -0x1, URZ ;  /* 0xffffffff04047890 */ /* 0x000fe4000fffe0ff */
[----:B--23--:R-:W-:-:S12]  /*0110*/  UIADD3 UR5, UPT, UPT, UR5, -0x1, URZ ;  /* 0xffffffff05057890 */ /* 0x00cfd8000fffe0ff */
.L_x_5:
[----:B------:R-:W-:Y:S01]  /*0120*/  LOP3.LUT R6, R3, 0xffff, RZ, 0xc0, !PT ;  /* 0x0000ffff03067812 */ /* 0x000fe200078ec0ff */
[----:B------:R-:W-:Y:S04]  /*0130*/  BSSY.RECONVERGENT B0, `(.L_x_1) ;  /* 0x0000055000007945 */ /* 0x000fe80003800200 */
[C---:B0-----:R-:W-:Y:S02]  /*0140*/  IMAD R4, R6.reuse, 0xcccd, RZ ;  /* 0x0000cccd06047824 */ /* 0x041fe400078e02ff */
[----:B------:R-:W-:-:S03]  /*0150*/  IMAD R8, R6, 0x8889, RZ ;  /* 0x0000888906087824 */ /* 0x000fc600078e02ff */
[----:B------:R-:W-:Y:S02]  /*0160*/  SHF.R.U32.HI R4, RZ, 0x12, R4 ;  /* 0x00000012ff047819 */ /* 0x000fe40000011604 */
[----:B------:R-:W-:Y:S02]  /*0170*/  SHF.R.U32.HI R8, RZ, 0x14, R8 ;  /* 0x00000014ff087819 */ /* 0x000fe40000011608 */
[----:B------:R-:W-:-:S05]  /*0180*/  PRMT R10, R4, 0x9910, RZ ;  /* 0x00009910040a7816 */ /* 0x000fca00000000ff */
[----:B------:R-:W-:-:S05]  /*0190*/  IMAD R5, R10, 0xab, RZ ;  /* 0x000000ab0a057824 */ /* 0x000fca00078e02ff */
[----:B------:R-:W-:-:S04]  /*01a0*/  LOP3.LUT R5, R5, 0xffff, RZ, 0xc0, !PT ;  /* 0x0000ffff05057812 */ /* 0x000fc800078ec0ff */
[----:B------:R-:W-:-:S04]  /*01b0*/  SHF.R.U32.HI R5, RZ, 0xa, R5 ;  /* 0x0000000aff057819 */ /* 0x000fc80000011605 */
[----:B------:R-:W-:-:S05]  /*01c0*/  PRMT R5, R5, 0x9910, RZ ;  /* 0x0000991005057816 */ /* 0x000fca00000000ff */
[----:B------:R-:W-:-:S04]  /*01d0*/  IMAD R5, R5, 0x6, RZ ;  /* 0x0000000605057824 */ /* 0x000fc800078e02ff */
[----:B------:R-:W-:Y:S01]  /*01e0*/  IMAD.MOV R9, RZ, RZ, -R5 ;  /* 0x000000ffff097224 */ /* 0x000fe200078e0a05 */
[----:B------:R-:W-:-:S04]  /*01f0*/  PRMT R5, R3, 0x9910, RZ ;  /* 0x0000991003057816 */ /* 0x000fc800000000ff */
[----:B------:R-:W-:Y:S01]  /*0200*/  PRMT R9, R9, 0x7710, RZ ;  /* 0x0000771009097816 */ /* 0x000fe200000000ff */
[----:B------:R-:W-:Y:S02]  /*0210*/  IMAD R6, R10, -0x5, R5 ;  /* 0xfffffffb0a067824 */ /* 0x000fe400078e0205 */
[----:B------:R-:W-:Y:S02]  /*0220*/  IMAD.SHL.U32 R5, R8, 0x4, RZ ;  /* 0x0000000408057824 */ /* 0x000fe400078e00ff */
[----:B------:R-:W-:Y:S02]  /*0230*/  IMAD.IADD R4, R4, 0x1, R9 ;  /* 0x0000000104047824 */ /* 0x000fe400078e0209 */
[----:B------:R-:W-:Y:S01]  /*0240*/  IMAD.SHL.U32 R6, R6, 0x4, RZ ;  /* 0x0000000406067824 */ /* 0x000fe200078e00ff */
[----:B------:R0:W2:Y:S01]  /*0250*/  LDC R11, c[0x3][R5+0x108] ;  /* 0x00c04200050b7b82 */ /* 0x0000a20000000800 */
[----:B------:R-:W-:-:S03]  /*0260*/  IMAD.SHL.U32 R4, R4, 0x4, RZ ;  /* 0x0000000404047824 */ /* 0x000fc600078e00ff */
[----:B------:R-:W-:Y:S02]  /*0270*/  LOP3.LUT R6, R6, 0x3fffc, RZ, 0xe2, !PT ;  /* 0x0003fffc06067812 */ /* 0x000fe400078ee2ff */
[----:B------:R-:W-:Y:S02]  /*0280*/  LOP3.LUT R4, R4, 0x3fc, RZ, 0xe2, !PT ;  /* 0x000003fc04047812 */ /* 0x000fe400078ee2ff */
[----:B------:R0:W3:Y:S08]  /*0290*/  LDC R10, c[0x3][R5+0xb0] ;  /* 0x00c02c00050a7b82 */ /* 0x0000f00000000800 */
[----:B------:R-:W2:Y:S08]  /*02a0*/  LDC R8, c[0x3][R4+0x40] ;  /* 0x00c0100004087b82 */ /* 0x000eb00000000800 */
[----:B------:R4:W3:Y:S08]  /*02b0*/  LDC R9, c[0x3][R6+0x14] ;  /* 0x00c0050006097b82 */ /* 0x0008f00000000800 */
[----:B0-----:R-:W0:Y:S08]  /*02c0*/  LDC R5, c[0x3][R5+0x58] ;  /* 0x00c0160005057b82 */ /* 0x001e300000000800 */
[----:B----4-:R-:W0:Y:S01]  /*02d0*/  LDC R6, c[0x3][R6] ;  /* 0x00c0000006067b82 */ /* 0x010e220000000800 */
[----:B--2---:R-:W-:-:S04]  /*02e0*/  IADD3 R8, PT, PT, -R11, UR10, -R8 ;  /* 0x0000000a0b087c10 */ /* 0x004fc8000fffe908 */
[----:B------:R-:W-:Y:S02]  /*02f0*/  VIMNMX R8, PT, PT, R8, 0x1, !PT ;  /* 0x0000000108087848 */ /* 0x000fe40007fe0100 */
[----:B---3--:R-:W-:Y:S02]  /*0300*/  IADD3 R9, PT, PT, R10, -UR11, R9 ;  /* 0x8000000b0a097c10 */ /* 0x008fe4000fffe009 */
[----:B------:R-:W2:Y:S01]  /*0310*/  I2F.U32.RP R15, R8 ;  /* 0x00000008000f7306 */ /* 0x000ea20000209000 */
[----:B------:R-:W-:Y:S01]  /*0320*/  IMAD.MOV R17, RZ, RZ, -R8 ;  /* 0x000000ffff117224 */ /* 0x000fe200078e0a08 */
[----:B------:R-:W-:Y:S02]  /*0330*/  ISETP.NE.U32.AND P5, PT, R8, RZ, PT ;  /* 0x000000ff0800720c */ /* 0x000fe40003fa5070 */
[----:B------:R-:W-:-:S04]  /*0340*/  VIMNMX R9, PT, PT, R9, 0x1, !PT ;  /* 0x0000000109097848 */ /* 0x000fc80007fe0100 */
[----:B------:R-:W3:Y:S01]  /*0350*/  I2F.U32.RP R14, R9 ;  /* 0x00000009000e7306 */ /* 0x000ee20000209000 */
[----:B------:R-:W-:Y:S01]  /*0360*/  IMAD.MOV R19, RZ, RZ, -R9 ;  /* 0x000000ffff137224 */ /* 0x000fe200078e0a09 */
[----:B------:R-:W-:-:S06]  /*0370*/  ISETP.NE.U32.AND P2, PT, R9, RZ, PT ;  /* 0x000000ff0900720c */ /* 0x000fcc0003f45070 */
[----:B--2---:R-:W2:Y:S08]  /*0380*/  MUFU.RCP R15, R15 ;  /* 0x0000000f000f7308 */ /* 0x004eb00000001000 */
[----:B---3--:R-:W3:Y:S01]  /*0390*/  MUFU.RCP R14, R14 ;  /* 0x0000000e000e7308 */ /* 0x008ee20000001000 */
[----:B--2---:R-:W-:-:S07]  /*03a0*/  VIADD R10, R15, 0xffffffe ;  /* 0x0ffffffe0f0a7836 */ /* 0x004fce0000000000 */
[----:B------:R2:W4:Y:S01]  /*03b0*/  F2I.FTZ.U32.TRUNC.NTZ R11, R10 ;  /* 0x0000000a000b7305 */ /* 0x000522000021f000 */
[----:B---3--:R-:W-:-:S07]  /*03c0*/  VIADD R12, R14, 0xffffffe ;  /* 0x0ffffffe0e0c7836 */ /* 0x008fce0000000000 */
[----:B------:R3:W1:Y:S01]  /*03d0*/  F2I.FTZ.U32.TRUNC.NTZ R13, R12 ;  /* 0x0000000c000d7305 */ /* 0x000662000021f000 */
[----:B--2---:R-:W-:Y:S02]  /*03e0*/  IMAD.MOV.U32 R10, RZ, RZ, RZ ;  /* 0x000000ffff0a7224 */ /* 0x004fe400078e00ff */
[----:B----4-:R-:W-:Y:S02]  /*03f0*/  IMAD R17, R17, R11, RZ ;  /* 0x0000000b11117224 */ /* 0x010fe400078e02ff */
[----:B---3--:R-:W-:Y:S02]  /*0400*/  IMAD.MOV.U32 R12, RZ, RZ, RZ ;  /* 0x000000ffff0c7224 */ /* 0x008fe400078e00ff */
[----:B------:R-:W-:-:S04]  /*0410*/  IMAD.HI.U32 R10, R11, R17, R10 ;  /* 0x000000110b0a7227 */ /* 0x000fc800078e000a */
[----:B-1----:R-:W-:Y:S02]  /*0420*/  IMAD R15, R19, R13, RZ ;  /* 0x0000000d130f7224 */ /* 0x002fe400078e02ff */
[----:B------:R-:W-:-:S04]  /*0430*/  IMAD.HI.U32 R11, R10, UR4, RZ ;  /* 0x000000040a0b7c27 */ /* 0x000fc8000f8e00ff */
[----:B------:R-:W-:-:S04]  /*0440*/  IMAD.HI.U32 R13, R13, R15, R12 ;  /* 0x0000000f0d0d7227 */ /* 0x000fc800078e000c */
[----:B------:R-:W-:Y:S02]  /*0450*/  IMAD.MOV R15, RZ, RZ, -R11 ;  /* 0x000000ffff0f7224 */ /* 0x000fe400078e0a0b */
[----:B------:R-:W-:Y:S02]  /*0460*/  IMAD.HI.U32 R10, R13, UR5, RZ ;  /* 0x000000050d0a7c27 */ /* 0x000fe4000f8e00ff */
[----:B------:R-:W0:Y:S02]  /*0470*/  LDC R13, c[0x3][R4+0x28] ;  /* 0x00c00a00040d7b82 */ /* 0x000e240000000800 */
[----:B------:R-:W-:Y:S02]  /*0480*/  IMAD.MOV R12, RZ, RZ, -R10 ;  /* 0x000000ffff0c7224 */ /* 0x000fe400078e0a0a */
[----:B------:R-:W-:Y:S02]  /*0490*/  IMAD R15, R8, R15, UR4 ;  /* 0x00000004080f7e24 */ /* 0x000fe4000f8e020f */
[----:B------:R-:W-:-:S03]  /*04a0*/  IMAD R12, R9, R12, UR5 ;  /* 0x00000005090c7e24 */ /* 0x000fc6000f8e020c */
[----:B------:R-:W-:Y:S02]  /*04b0*/  ISETP.GE.U32.AND P3, PT, R15, R8, PT ;  /* 0x000000080f00720c */ /* 0x000fe40003f66070 */
[----:B------:R-:W-:-:S11]  /*04c0*/  ISETP.GE.U32.AND P0, PT, R12, R9, PT ;  /* 0x000000090c00720c */ /* 0x000fd60003f06070 */
[----:B------:R-:W-:Y:S02]  /*04d0*/  @P3 IMAD.IADD R15, R15, 0x1, -R8 ;  /* 0x000000010f0f3824 */ /* 0x000fe400078e0a08 */
[----:B------:R-:W-:Y:S02]  /*04e0*/  @P0 IMAD.IADD R12, R12, 0x1, -R9 ;  /* 0x000000010c0c0824 */ /* 0x000fe400078e0a09 */
[----:B------:R-:W-:Y:S01]  /*04f0*/  @P3 VIADD R11, R11, 0x1 ;  /* 0x000000010b0b3836 */ /* 0x000fe20000000000 */
[----:B------:R-:W-:Y:S01]  /*0500*/  ISETP.GE.U32.AND P4, PT, R15, R8, PT ;  /* 0x000000080f00720c */ /* 0x000fe20003f86070 */
[----:B------:R-:W-:Y:S01]  /*0510*/  @P0 VIADD R10, R10, 0x1 ;  /* 0x000000010a0a0836 */ /* 0x000fe20000000000 */
[----:B------:R-:W-:-:S11]  /*0520*/  ISETP.GE.U32.AND P1, PT, R12, R9, PT ;  /* 0x000000090c00720c */ /* 0x000fd60003f26070 */
[----:B------:R-:W-:Y:S01]  /*0530*/  @P4 VIADD R11, R11, 0x1 ;  /* 0x000000010b0b4836 */ /* 0x000fe20000000000 */
[----:B------:R-:W-:Y:S01]  /*0540*/  @!P5 LOP3.LUT R11, RZ, R8, RZ, 0x33, !PT ;  /* 0x00000008ff0bd212 */ /* 0x000fe200078e33ff */
[----:B------:R-:W-:Y:S01]  /*0550*/  @P1 VIADD R10, R10, 0x1 ;  /* 0x000000010a0a1836 */ /* 0x000fe20000000000 */
[----:B------:R-:W-:-:S04]  /*0560*/  @!P2 LOP3.LUT R10, RZ, R9, RZ, 0x33, !PT ;  /* 0x00000009ff0aa212 */ /* 0x000fc800078e33ff */
[----:B------:R-:W-:Y:S02]  /*0570*/  VIMNMX.U32 R8, PT, PT, R10, R11, PT ;  /* 0x0000000b0a087248 */ /* 0x000fe40003fe0000 */
[----:B0-----:R-:W-:Y:S01]  /*0580*/  IADD3 R13, PT, PT, R5, R13, R6 ;  /* 0x0000000d050d7210 */ /* 0x001fe20007ffe006 */
[----:B------:R-:W0:Y:S01]  /*0590*/  LDC.64 R10, c[0x4][0x8] ;  /* 0x01000200ff0a7b82 */ /* 0x000e220000000a00 */
[----:B------:R-:W-:Y:S02]  /*05a0*/  LOP3.LUT R8, RZ, R8, RZ, 0x33, !PT ;  /* 0x00000008ff087212 */ /* 0x000fe400078e33ff */
[----:B-----5:R-:W-:-:S03]  /*05b0*/  ISETP.GE.AND P0, PT, R13, R2, PT ;  /* 0x000000020d00720c */ /* 0x020fc60003f06270 */
[----:B------:R-:W-:-:S05]  /*05c0*/  IMAD R8, R9, R8, UR7 ;  /* 0x0000000709087e24 */ /* 0x000fca000f8e0208 */
[----:B------:R-:W-:-:S13]  /*05d0*/  ISETP.GT.OR P0, PT, R8, RZ, P0 ;  /* 0x000000ff0800720c */ /* 0x000fda0000704670 */
[----:B------:R-:W-:Y:S05]  /*05e0*/  @P0 BRA `(.L_x_2) ;  /* 0x0000000000240947 */ /* 0x000fea0003800000 */
[----:B------:R-:W1:Y:S01]  /*05f0*/  S2R R2, SR_LANEID ;  /* 0x0000000000027919 */ /* 0x000e620000000000 */
[----:B------:R-:W2:Y:S01]  /*0600*/  LDC.64 R4, c[0x4][RZ] ;  /* 0x01000000ff047b82 */ /* 0x000ea20000000a00 */
[----:B------:R-:W-:Y:S01]  /*0610*/  VOTEU.ANY UR6, UPT, PT ;  /* 0x0000000000067886 */ /* 0x000fe200038e0100 */
[----:B------:R-:W-:Y:S01]  /*0620*/  CREDUX.MIN.S32 UR12, R13 ;  /* 0x000000000d0c72cc */ /* 0x000fe20000008200 */
[----:B------:R-:W-:-:S12]  /*0630*/  UFLO.U32 UR6, UR6 ;  /* 0x00000006000672bd */ /* 0x000fd800080e0000 */
[----:B------:R-:W-:Y:S01]  /*0640*/  IMAD.U32 R9, RZ, RZ, UR12 ;  /* 0x0000000cff097e24 */ /* 0x000fe2000f8e00ff */
[----:B-1----:R-:W-:-:S13]  /*0650*/  ISETP.EQ.U32.AND P0, PT, R2, UR6, PT ;  /* 0x0000000602007c0c */ /* 0x002fda000bf02070 */
[----:B--2---:R1:W-:Y:S04]  /*0660*/  @P0 REDG.E.MIN.S32.STRONG.GPU desc[UR8][R4.64], R9 ;  /* 0x000000090400098e */ /* 0x0043e8000c92e308 */
[----:B------:R1:W5:Y:S02]  /*0670*/  LDG.E R2, desc[UR8][R4.64] ;  /* 0x0000000804027981 */ /* 0x000364000c1e1900 */
.L_x_2:
[----:B------:R-:W-:Y:S05]  /*0680*/  BSYNC.RECONVERGENT B0 ;  /* 0x0000000000007941 */ /* 0x000fea0003800200 */
.L_x_1:
[----:B01----:R-:W2:Y:S01]  /*0690*/  LDG.E R4, desc[UR8][R10.64] ;  /* 0x000000080a047981 */ /* 0x003ea2000c1e1900 */
[----:B------:R-:W-:Y:S01]  /*06a0*/  BSSY.RECONVERGENT B0, `(.L_x_3) ;  /* 0x000000b000007945 */ /* 0x000fe20003800200 */
[----:B--2---:R-:W-:-:S04]  /*06b0*/  ISETP.GT.AND P0, PT, R13, R4, PT ;  /* 0x000000040d00720c */ /* 0x004fc80003f04270 */
[----:B------:R-:W-:-:S13]  /*06c0*/  ISETP.LT.OR P0, PT, R8, 0x1, !P0 ;  /* 0x000000010800780c */ /* 0x000fda0004701670 */
[----:B------:R-:W-:Y:S05]  /*06d0*/  @P0 BRA `(.L_x_4) ;  /* 0x00000000001c0947 */ /* 0x000fea0003800000 */
[----:B------:R-:W0:Y:S01]  /*06e0*/  S2R R4, SR_LANEID ;  /* 0x0000000000047919 */ /* 0x000e220000000000 */
[----:B------:R-:W-:Y:S01]  /*06f0*/  VOTEU.ANY UR6, UPT, PT ;  /* 0x0000000000067886 */ /* 0x000fe200038e0100 */
[----:B------:R-:W-:Y:S01]  /*0700*/  CREDUX.MAX.S32 UR12, R13 ;  /* 0x000000000d0c72cc */ /* 0x000fe20000000200 */
[----:B------:R-:W-:-:S12]  /*0710*/  UFLO.U32 UR6, UR6 ;  /* 0x00000006000672bd */ /* 0x000fd800080e0000 */
[----:B------:R-:W-:Y:S01]  /*0720*/  IMAD.U32 R5, RZ, RZ, UR12 ;  /* 0x0000000cff057e24 */ /* 0x000fe2000f8e00ff */
[----:B0-----:R-:W-:-:S13]  /*0730*/  ISETP.EQ.U32.AND P0, PT, R4, UR6, PT ;  /* 0x0000000604007c0c */ /* 0x001fda000bf02070 */
[----:B------:R0:W-:Y:S02]  /*0740*/  @P0 REDG.E.MAX.S32.STRONG.GPU desc[UR8][R10.64], R5 ;  /* 0x000000050a00098e */ /* 0x0001e4000d12e308 */
.L_x_4:
[----:B------:R-:W-:Y:S05]  /*0750*/  BSYNC.RECONVERGENT B0 ;  /* 0x0000000000007941 */ /* 0x000fea0003800200 */
.L_x_3:
[C---:B------:R-:W-:Y:S02]  /*0760*/  IMAD.IADD R7, R0.reuse, 0x1, R7 ;  /* 0x0000000100077824 */ /* 0x040fe400078e0207 */
[----:B------:R-:W-:-:S03]  /*0770*/  IMAD.IADD R3, R0, 0x1, R3 ;  /* 0x0000000100037824 */ /* 0x000fc600078e0203 */
[----:B------:R-:W-:-:S13]  /*0780*/  ISETP.GE.U32.AND P0, PT, R7, 0x294, PT ;  /* 0x000002940700780c */ /* 0x000fda0003f06070 */
[----:B------:R-:W-:Y:S05]  /*0790*/  @!P0 BRA `(.L_x_5) ;  /* 0xfffffff800608947 */ /* 0x000fea000383ffff */
[----:B------:R-:W-:Y:S05]  /*07a0*/  EXIT ;  /* 0x000000000000794d */ /* 0x000fea0003800000 */
.L_x_0:
[----:B-1----:R-:W0:Y:S01]  /*07b0*/  I2F.U32.RP R8, R0 ;  /* 0x0000000000087306 */ /* 0x002e220000209000 */
[----:B------:R-:W-:Y:S01]  /*07c0*/  IMAD.IADD R4, R7, 0x1, R0 ;  /* 0x0000000107047824 */ /* 0x000fe200078e0200 */
[----:B------:R-:W-:Y:S01]  /*07d0*/  ISETP.NE.U32.AND P2, PT, R0, RZ, PT ;  /* 0x000000ff0000720c */ /* 0x000fe20003f45070 */
[----:B------:R-:W-:Y:S03]  /*07e0*/  BSSY.RECONVERGENT B0, `(.L_x_6) ;  /* 0x000005e000007945 */ /* 0x000fe60003800200 */
[C---:B------:R-:W-:Y:S02]  /*07f0*/  ISETP.GE.U32.AND P0, PT, R4.reuse, 0x294, PT ;  /* 0x000002940400780c */ /* 0x040fe40003f06070 */
[----:B------:R-:W-:Y:S02]  /*0800*/  VIMNMX.U32 R5, PT, PT, R4, 0x294, !PT ;  /* 0x0000029404057848 */ /* 0x000fe40007fe0000 */
[----:B------:R-:W-:-:S04]  /*0810*/  SEL R6, RZ, 0x1, P0 ;  /* 0x00000001ff067807 */ /* 0x000fc80000000000 */
[----:B------:R-:W-:Y:S01]  /*0820*/  IADD3 R5, PT, PT, R5, -R4, -R6 ;  /* 0x8000000405057210 */ /* 0x000fe20007ffe806 */
[----:B0-----:R-:W0:Y:S02]  /*0830*/  MUFU.RCP R8, R8 ;  /* 0x0000000800087308 */ /* 0x001e240000001000 */
[----:B0-----:R-:W-:-:S06]  /*0840*/  VIADD R2, R8, 0xffffffe ;  /* 0x0ffffffe08027836 */ /* 0x001fcc0000000000 */
[----:B------:R0:W1:Y:S02]  /*0850*/  F2I.FTZ.U32.TRUNC.NTZ R3, R2 ;  /* 0x0000000200037305 */ /* 0x000064000021f000 */
[----:B0-----:R-:W-:Y:S02]  /*0860*/  IMAD.MOV.U32 R2, RZ, RZ, RZ ;  /* 0x000000ffff027224 */ /* 0x001fe400078e00ff */
[----:B-1----:R-:W-:-:S04]  /*0870*/  IMAD.MOV R9, RZ, RZ, -R3 ;  /* 0x000000ffff097224 */ /* 0x002fc800078e0a03 */
[----:B------:R-:W-:-:S04]  /*0880*/  IMAD R9, R9, R0, RZ ;  /* 0x0000000009097224 */ /* 0x000fc800078e02ff */
[----:B------:R-:W-:-:S06]  /*0890*/  IMAD.HI.U32 R8, R3, R9, R2 ;  /* 0x0000000903087227 */ /* 0x000fcc00078e0002 */
[----:B------:R-:W-:-:S04]  /*08a0*/  IMAD.HI.U32 R3, R8, R5, RZ ;  /* 0x0000000508037227 */ /* 0x000fc800078e00ff */
[----:B------:R-:W-:-:S04]  /*08b0*/  IMAD.MOV R2, RZ, RZ, -R3 ;  /* 0x000000ffff027224 */ /* 0x000fc800078e0a03 */
[----:B------:R-:W-:-:S05]  /*08c0*/  IMAD R5, R0, R2, R5 ;  /* 0x0000000200057224 */ /* 0x000fca00078e0205 */
[----:B------:R-:W-:-:S13]  /*08d0*/  ISETP.GE.U32.AND P0, PT, R5, R0, PT ;  /* 0x000000000500720c */ /* 0x000fda0003f06070 */
[----:B------:R-:W-:Y:S02]  /*08e0*/  @P0 IMAD.IADD R5, R5, 0x1, -R0 ;  /* 0x0000000105050824 */ /* 0x000fe400078e0a00 */
[----:B------:R-:W-:-:S03]  /*08f0*/  @P0 VIADD R3, R3, 0x1 ;  /* 0x0000000103030836 */ /* 0x000fc60000000000 */
[----:B------:R-:W-:-:S13]  /*0900*/  ISETP.GE.U32.AND P1, PT, R5, R0, PT ;  /* 0x000000000500720c */ /* 0x000fda0003f26070 */
[----:B------:R-:W-:Y:S01]  /*0910*/  @P1 VIADD R3, R3, 0x1 ;  /* 0x0000000103031836 */ /* 0x000fe20000000000 */
[----:B------:R-:W-:-:S05]  /*0920*/  @!P2 LOP3.LUT R3, RZ, R0, RZ, 0x33, !PT ;  /* 0x00000000ff03a212 */ /* 0x000fca00078e33ff */
[----:B------:R-:W-:-:S05]  /*0930*/  IMAD.IADD R2, R6, 0x1, R3 ;  /* 0x0000000106027824 */ /* 0x000fca00078e0203 */
[----:B------:R-:W-:-:S04]  /*0940*/  LOP3.LUT R3, R2, 0x3, RZ, 0xc0, !PT ;  /* 0x0000000302037812 */ /* 0x000fc800078ec0ff */
[----:B------:R-:W-:-:S13]  /*0950*/  ISETP.NE.AND P0, PT, R3, 0x3, PT ;  /* 0x000000030300780c */ /* 0x000fda0003f05270 */
[----:B------:R-:W-:Y:S05]  /*0960*/  @!P0 BRA `(.L_x_7) ;  /* 0x0000000400148947 */ /* 0x000fea0003800000 */
[----:B------:R-:W0:Y:S08]  /*0970*/  LDC.64 R8, c[0x4][RZ] ;  /* 0x01000000ff087b82 */ /* 0x000e300000000a00 */
[----:B------:R-:W1:Y:S01]  /*0980*/  LDC R3, c[0x3][0x164] ;  /* 0x00c05900ff037b82 */ /* 0x000e620000000800 */
[----:B0-----:R0:W5:Y:S01]  /*0990*/  LDG.E R4, desc[UR8][R8.64] ;  /* 0x0000000808047981 */ /* 0x001162000c1e1900 */
[----:B------:R-:W-:-:S05]  /*09a0*/  VIADD R5, R2, 0x1 ;  /* 0x0000000102057836 */ /* 0x000fca0000000000 */
[----:B------:R-:W-:Y:S02]  /*09b0*/  LOP3.LUT R6, R5, 0x3, RZ, 0xc0, !PT ;  /* 0x0000000305067812 */ /* 0x000fe400078ec0ff */
[----:B------:R-:W-:-:S03]  /*09c0*/  PRMT R5, R7, 0x7610, R5 ;  /* 0x0000761007057816 */ /* 0x000fc60000000005 */
[----:B------:R-:W-:Y:S02]  /*09d0*/  IMAD R10, R6, R0, R7 ;  /* 0x00000000060a7224 */ /* 0x000fe400078e0207 */
[----:B------:R-:W-:Y:S02]  /*09e0*/  IMAD.MOV R6, RZ, RZ, -R6 ;  /* 0x000000ffff067224 */ /* 0x000fe400078e0a06 */
[----:B01----:R-:W-:-:S07]  /*09f0*/  IMAD.MOV.U32 R7, RZ, RZ, R10 ;  /* 0x000000ffff077224 */ /* 0x003fce00078e000a */
.L_x_12:
[C---:B------:R-:W-:Y:S01]  /*0a00*/  LOP3.LUT R10, R5.reuse, 0xffff, RZ, 0xc0, !PT ;  /* 0x0000ffff050a7812 */ /* 0x040fe200078ec0ff */
[----:B------:R-:W-:Y:S01]  /*0a10*/  UMOV UR5, 0x58 ;  /* 0x0000005800057882 */ /* 0x000fe20000000000 */
[----:B0-----:R-:W-:Y:S01]  /*0a20*/  PRMT R11, R5, 0x9910, RZ ;  /* 0x00009910050b7816 */ /* 0x001fe200000000ff */
[----:B------:R-:W-:Y:S01]  /*0a30*/  UMOV UR4, 0x28 ;  /* 0x0000002800047882 */ /* 0x000fe20000000000 */
[----:B------:R-:W-:Y:S01]  /*0a40*/  BSSY.RECONVERGENT B1, `(.L_x_8) ;  /* 0x0000026000017945 */ /* 0x000fe20003800200 */
[C---:B------:R-:W-:Y:S02]  /*0a50*/  IMAD R8, R10.reuse, 0xcccd, RZ ;  /* 0x0000cccd0a087824 */ /* 0x040fe400078e02ff */
        /* <DEDUP_REMOVED lines=9> */
[----:B------:R-:W-:Y:S02]  /*0af0*/  IMAD.MOV R13, RZ, RZ, -R9 ;  /* 0x000000ffff0d7224 */ /* 0x000fe400078e0a09 */
[----:B------:R-:W-:-:S03]  /*0b00*/  IMAD.MOV.U32 R9, RZ, RZ, R11 ;  /* 0x000000ffff097224 */ /* 0x000fc600078e000b */
[----:B------:R-:W-:Y:S01]  /*0b10*/  PRMT R11, R13, 0x7710, RZ ;  /* 0x000077100d0b7816 */ /* 0x000fe200000000ff */
[----:B------:R-:W-:Y:S01]  /*0b20*/  IMAD R9, R12, -0x5, R9 ;  /* 0xfffffffb0c097824 */ /* 0x000fe200078e0209 */
[----:B------:R-:W-:-:S03]  /*0b30*/  LEA R12, R10, UR5, 0x2 ;  /* 0x000000050a0c7c11 */ /* 0x000fc6000f8e10ff */
[----:B------:R-:W-:Y:S02]  /*0b40*/  IMAD.IADD R8, R8, 0x1, R11 ;  /* 0x0000000108087824 */ /* 0x000fe400078e020b */
[----:B------:R-:W-:Y:S01]  /*0b50*/  IMAD.SHL.U32 R9, R9, 0x4, RZ ;  /* 0x0000000409097824 */ /* 0x000fe200078e00ff */
[----:B------:R-:W0:Y:S02]  /*0b60*/  LDC R12, c[0x3][R12] ;  /* 0x00c000000c0c7b82 */ /* 0x000e240000000800 */
[----:B------:R-:W-:Y:S02]  /*0b70*/  LOP3.LUT R8, R8, 0xff, RZ, 0xc0, !PT ;  /* 0x000000ff08087812 */ /* 0x000fe400078ec0ff */
[----:B------:R-:W-:Y:S02]  /*0b80*/  LOP3.LUT R10, R9, 0x3fffc, RZ, 0xe2, !PT ;  /* 0x0003fffc090a7812 */ /* 0x000fe400078ee2ff */
[----:B------:R-:W-:Y:S02]  /*0b90*/  LEA R11, R8, UR4, 0x2 ;  /* 0x00000004080b7c11 */ /* 0x000fe4000f8e10ff */
[----:B------:R-:W1:Y:S08]  /*0ba0*/  LDC.64 R8, c[0x4][0x8] ;  /* 0x01000200ff087b82 */ /* 0x000e700000000a00 */
[----:B------:R-:W0:Y:S08]  /*0bb0*/  LDC R10, c[0x3][R10] ;  /* 0x00c000000a0a7b82 */ /* 0x000e300000000800 */
[----:B------:R-:W0:Y:S02]  /*0bc0*/  LDC R11, c[0x3][R11] ;  /* 0x00c000000b0b7b82 */ /* 0x000e240000000800 */
[----:B0-----:R-:W-:-:S04]  /*0bd0*/  IADD3 R15, PT, PT, R12, R11, R10 ;  /* 0x0000000b0c0f7210 */ /* 0x001fc80007ffe00a */
[----:B-----5:R-:W-:-:S04]  /*0be0*/  ISETP.GE.AND P0, PT, R15, R4, PT ;  /* 0x000000040f00720c */ /* 0x020fc80003f06270 */
[----:B------:R-:W-:-:S13]  /*0bf0*/  ISETP.GT.OR P0, PT, R3, RZ, P0 ;  /* 0x000000ff0300720c */ /* 0x000fda0000704670 */
[----:B-1----:R-:W-:Y:S05]  /*0c00*/  @P0 BRA `(.L_x_9) ;  /* 0x0000000000240947 */ /* 0x002fea0003800000 */
[----:B------:R-:W0:Y:S01]  /*0c10*/  S2R R4, SR_LANEID ;  /* 0x0000000000047919 */ /* 0x000e220000000000 */
[----:B------:R-:W1:Y:S01]  /*0c20*/  LDC.64 R10, c[0x4][RZ] ;  /* 0x01000000ff0a7b82 */ /* 0x000e620000000a00 */
[----:B------:R-:W-:Y:S01]  /*0c30*/  VOTEU.ANY UR4, UPT, PT ;  /* 0x0000000000047886 */ /* 0x000fe200038e0100 */
[----:B------:R-:W-:Y:S01]  /*0c40*/  CREDUX.MIN.S32 UR5, R15 ;  /* 0x000000000f0572cc */ /* 0x000fe20000008200 */
[----:B------:R-:W-:-:S12]  /*0c50*/  UFLO.U32 UR4, UR4 ;  /* 0x00000004000472bd */ /* 0x000fd800080e0000 */
[----:B------:R-:W-:Y:S01]  /*0c60*/  IMAD.U32 R13, RZ, RZ, UR5 ;  /* 0x00000005ff0d7e24 */ /* 0x000fe2000f8e00ff */
[----:B0-----:R-:W-:-:S13]  /*0c70*/  ISETP.EQ.U32.AND P0, PT, R4, UR4, PT ;  /* 0x0000000404007c0c */ /* 0x001fda000bf02070 */
[----:B-1----:R0:W-:Y:S04]  /*0c80*/  @P0 REDG.E.MIN.S32.STRONG.GPU desc[UR8][R10.64], R13 ;  /* 0x0000000d0a00098e */ /* 0x0021e8000c92e308 */
[----:B------:R0:W5:Y:S02]  /*0c90*/  LDG.E R4, desc[UR8][R10.64] ;  /* 0x000000080a047981 */ /* 0x000164000c1e1900 */
.L_x_9:
[----:B------:R-:W-:Y:S05]  /*0ca0*/  BSYNC.RECONVERGENT B1 ;  /* 0x0000000000017941 */ /* 0x000fea0003800200 */
.L_x_8:
[----:B0-----:R-:W2:Y:S01]  /*0cb0*/  LDG.E R10, desc[UR8][R8.64] ;  /* 0x00000008080a7981 */ /* 0x001ea2000c1e1900 */
[----:B------:R-:W-:Y:S01]  /*0cc0*/  VIADD R6, R6, 0x1 ;  /* 0x0000000106067836 */ /* 0x000fe20000000000 */
[----:B------:R-:W-:Y:S04]  /*0cd0*/  BSSY.RECONVERGENT B1, `(.L_x_10) ;  /* 0x000000c000017945 */ /* 0x000fe80003800200 */
[----:B------:R-:W-:Y:S02]  /*0ce0*/  ISETP.NE.AND P1, PT, R6, RZ, PT ;  /* 0x000000ff0600720c */ /* 0x000fe40003f25270 */
        /* <DEDUP_REMOVED lines=10> */
.L_x_11:
[----:B------:R-:W-:Y:S05]  /*0d90*/  BSYNC.RECONVERGENT B1 ;  /* 0x0000000000017941 */ /* 0x000fea0003800200 */
.L_x_10:
[----:B------:R-:W-:Y:S01]  /*0da0*/  IMAD.IADD R5, R0, 0x1, R5 ;  /* 0x0000000100057824 */ /* 0x000fe200078e0205 */
[----:B------:R-:W-:Y:S06]  /*0db0*/  @P1 BRA `(.L_x_12) ;  /* 0xfffffffc00101947 */ /* 0x000fec000383ffff */
.L_x_7:
[----:B------:R-:W-:Y:S05]  /*0dc0*/  BSYNC.RECONVERGENT B0 ;  /* 0x0000000000007941 */ /* 0x000fea0003800200 */
.L_x_6:
[----:B------:R-:W-:-:S13]  /*0dd0*/  ISETP.GE.U32.AND P0, PT, R2, 0x3, PT ;  /* 0x000000030200780c */ /* 0x000fda0003f06070 */
[----:B------:R-:W-:Y:S05]  /*0de0*/  @!P0 EXIT ;  /* 0x000000000000894d */ /* 0x000fea0003800000 */
[----:B------:R-:W1:Y:S08]  /*0df0*/  LDC.64 R2, c[0x4][RZ] ;  /* 0x01000000ff027b82 */ /* 0x000e700000000a00 */
[----:B------:R-:W2:Y:S01]  /*0e00*/  LDC R6, c[0x3][0x164] ;  /* 0x00c05900ff067b82 */ /* 0x000ea20000000800 */
[----:B-1----:R1:W5:Y:S01]  /*0e10*/  LDG.E R14, desc[UR8][R2.64] ;  /* 0x00000008020e7981 */ /* 0x002362000c1e1900 */
[C---:B0-----:R-:W-:Y:S01]  /*0e20*/  PRMT R8, R0.reuse, 0x9910, RZ ;  /* 0x0000991000087816 */ /* 0x041fe200000000ff */
[----:B------:R-:W-:Y:S01]  /*0e30*/  IMAD R11, R0, 0x2, R7 ;  /* 0x00000002000b7824 */ /* 0x000fe200078e0207 */
[C---:B------:R-:W-:Y:S01]  /*0e40*/  PRMT R9, R7.reuse, 0x7610, R9 ;  /* 0x0000761007097816 */ /* 0x040fe20000000009 */
[----:B------:R-:W-:-:S02]  /*0e50*/  IMAD.IADD R13, R7, 0x1, R0 ;  /* 0x00000001070d7824 */ /* 0x000fc400078e0200 */
[----:B------:R-:W-:-:S07]  /*0e60*/  IMAD R15, R8, 0x3, R7 ;  /* 0x00000003080f7824 */ /* 0x000fce00078e0207 */
.L_x_29:
[C---:B-----5:R-:W-:Y:S01]  /*0e70*/  LOP3.LUT R4, R9.reuse, 0xffff, RZ, 0xc0, !PT ;  /* 0x0000ffff09047812 */ /* 0x060fe200078ec0ff */
[----:B------:R-:W-:Y:S01]  /*0e80*/  BSSY.RECONVERGENT B0, `(.L_x_13) ;  /* 0x0000028000007945 */ /* 0x000fe20003800200 */
[----:B0-----:R-:W-:-:S03]  /*0e90*/  PRMT R5, R9, 0x9910, RZ ;  /* 0x0000991009057816 */ /* 0x001fc600000000ff */
[C---:B-1----:R-:W-:Y:S02]  /*0ea0*/  IMAD R2, R4.reuse, 0xcccd, RZ ;  /* 0x0000cccd04027824 */ /* 0x042fe400078e02ff */
[----:B------:R-:W-:-:S03]  /*0eb0*/  IMAD R4, R4, 0x8889, RZ ;  /* 0x0000888904047824 */ /* 0x000fc600078e02ff */
[----:B------:R-:W-:-:S04]  /*0ec0*/  SHF.R.U32.HI R2, RZ, 0x12, R2 ;  /* 0x00000012ff027819 */ /* 0x000fc80000011602 */
        /* <DEDUP_REMOVED lines=9> */
[----:B------:R-:W-:Y:S02]  /*0f60*/  IMAD R3, R10, -0x5, R3 ;  /* 0xfffffffb0a037824 */ /* 0x000fe400078e0203 */
[----:B------:R-:W-:Y:S02]  /*0f70*/  IMAD.MOV.U32 R10, RZ, RZ, 0x58 ;  /* 0x00000058ff0a7424 */ /* 0x000fe400078e00ff */
[----:B------:R-:W-:Y:S01]  /*0f80*/  IMAD.IADD R2, R2, 0x1, R5 ;  /* 0x0000000102027824 */ /* 0x000fe200078e0205 */
[----:B------:R-:W-:Y:S01]  /*0f90*/  SHF.R.U32.HI R5, RZ, 0x14, R4 ;  /* 0x00000014ff057819 */ /* 0x000fe20000011604 */
[----:B------:R-:W-:Y:S02]  /*0fa0*/  IMAD.SHL.U32 R4, R3, 0x4, RZ ;  /* 0x0000000403047824 */ /* 0x000fe400078e00ff */
[----:B------:R-:W-:Y:S01]  /*0fb0*/  IMAD.MOV.U32 R12, RZ, RZ, 0x28 ;  /* 0x00000028ff0c7424 */ /* 0x000fe200078e00ff */
[----:B------:R-:W-:Y:S01]  /*0fc0*/  LOP3.LUT R3, R2, 0xff, RZ, 0xc0, !PT ;  /* 0x000000ff02037812 */ /* 0x000fe200078ec0ff */
[----:B------:R-:W-:Y:S01]  /*0fd0*/  IMAD R16, R5, 0x4, R10 ;  /* 0x0000000405107824 */ /* 0x000fe200078e020a */
[----:B------:R-:W-:-:S03]  /*0fe0*/  LOP3.LUT R4, R4, 0x3fffc, RZ, 0xe2, !PT ;  /* 0x0003fffc04047812 */ /* 0x000fc600078ee2ff */
[----:B------:R-:W-:Y:S02]  /*0ff0*/  IMAD R5, R3, 0x4, R12 ;  /* 0x0000000403057824 */ /* 0x000fe400078e020c */
[----:B------:R-:W0:Y:S08]  /*1000*/  LDC R16, c[0x3][R16] ;  /* 0x00c0000010107b82 */ /* 0x000e300000000800 */
[----:B------:R-:W0:Y:S08]  /*1010*/  LDC R4, c[0x3][R4] ;  /* 0x00c0000004047b82 */ /* 0x000e300000000800 */
[----:B------:R-:W0:Y:S08]  /*1020*/  LDC R5, c[0x3][R5] ;  /* 0x00c0000005057b82 */ /* 0x000e300000000800 */
[----:B------:R-:W1:Y:S01]  /*1030*/  LDC.64 R2, c[0x4][0x8] ;  /* 0x01000200ff027b82 */ /* 0x000e620000000a00 */
[----:B0-----:R-:W-:-:S04]  /*1040*/  IADD3 R19, PT, PT, R16, R5, R4 ;  /* 0x0000000510137210 */ /* 0x001fc80007ffe004 */
[----:B------:R-:W-:-:S04]  /*1050*/  ISETP.GE.AND P0, PT, R19, R14, PT ;  /* 0x0000000e1300720c */ /* 0x000fc80003f06270 */
[----:B--2---:R-:W-:-:S13]  /*1060*/  ISETP.GT.OR P0, PT, R6, RZ, P0 ;  /* 0x000000ff0600720c */ /* 0x004fda0000704670 */
        /* <DEDUP_REMOVED lines=8> */
[----:B-1----:R0:W-:Y:S02]  /*10f0*/  @P0 REDG.E.MIN.S32.STRONG.GPU desc[UR8][R4.64], R17 ;  /* 0x000000110400098e */ /* 0x0021e4000c92e308 */
.L_x_14:
[----:B------:R-:W-:Y:S05]  /*1100*/  BSYNC.RECONVERGENT B0 ;  /* 0x0000000000007941 */ /* 0x000fea0003800200 */
.L_x_13:
[----:B------:R-:W2:Y:S01]  /*1110*/  LDG.E R14, desc[UR8][R2.64] ;  /* 0x00000008020e7981 */ /* 0x000ea2000c1e1900 */
[----:B0-----:R-:W0:Y:S01]  /*1120*/  LDC.64 R4, c[0x4][RZ] ;  /* 0x01000000ff047b82 */ /* 0x001e220000000a00 */
[----:B------:R-:W-:Y:S01]  /*1130*/  BSSY.RECONVERGENT B0, `(.L_x_15) ;  /* 0x000000b000007945 */ /* 0x000fe20003800200 */
[----:B--2---:R-:W-:-:S04]  /*1140*/  ISETP.GT.AND P0, PT, R19, R14, PT ;  /* 0x0000000e1300720c */ /* 0x004fc80003f04270 */
[----:B------:R-:W-:-:S13]  /*1150*/  ISETP.LT.OR P0, PT, R6, 0x1, !P0 ;  /* 0x000000010600780c */ /* 0x000fda0004701670 */
[----:B0-----:R-:W-:Y:S05]  /*1160*/  @P0 BRA `(.L_x_16) ;  /* 0x00000000001c0947 */ /* 0x001fea0003800000 */
[----:B------:R-:W0:Y:S01]  /*1170*/  S2R R14, SR_LANEID ;  /* 0x00000000000e7919 */ /* 0x000e220000000000 */
[----:B------:R-:W-:Y:S01]  /*1180*/  VOTEU.ANY UR4, UPT, PT ;  /* 0x0000000000047886 */ /* 0x000fe200038e0100 */
[----:B------:R-:W-:Y:S01]  /*1190*/  CREDUX.MAX.S32 UR5, R19 ;  /* 0x00000000130572cc */ /* 0x000fe20000000200 */
[----:B------:R-:W-:-:S12]  /*11a0*/  UFLO.U32 UR4, UR4 ;  /* 0x00000004000472bd */ /* 0x000fd800080e0000 */
[----:B------:R-:W-:Y:S01]  /*11b0*/  IMAD.U32 R17, RZ, RZ, UR5 ;  /* 0x00000005ff117e24 */ /* 0x000fe2000f8e00ff */
[----:B0-----:R-:W-:-:S13]  /*11c0*/  ISETP.EQ.U32.AND P0, PT, R14, UR4, PT ;  /* 0x000000040e007c0c */ /* 0x001fda000bf02070 */
[----:B------:R0:W-:Y:S02]  /*11d0*/  @P0 REDG.E.MAX.S32.STRONG.GPU desc[UR8][R2.64], R17 ;  /* 0x000000110200098e */ /* 0x0001e4000d12e308 */
.L_x_16:
[----:B------:R-:W-:Y:S05]  /*11e0*/  BSYNC.RECONVERGENT B0 ;  /* 0x0000000000007941 */ /* 0x000fea0003800200 */
.L_x_15:
[----:B------:R-:W2:Y:S01]  /*11f0*/  LDG.E R14, desc[UR8][R4.64] ;  /* 0x00000008040e7981 */ /* 0x000ea2000c1e1900 */
[C---:B0-----:R-:W-:Y:S01]  /*1200*/  LOP3.LUT R17, R13.reuse, 0xffff, RZ, 0xc0, !PT ;  /* 0x0000ffff0d117812 */ /* 0x041fe200078ec0ff */
[----:B------:R-:W-:Y:S01]  /*1210*/  BSSY.RECONVERGENT B0, `(.L_x_17) ;  /* 0x0000024000007945 */ /* 0x000fe20003800200 */
[----:B------:R-:W-:-:S03]  /*1220*/  PRMT R20, R13, 0x9910, RZ ;  /* 0x000099100d147816 */ /* 0x000fc600000000ff */
[C---:B------:R-:W-:Y:S02]  /*1230*/  IMAD R16, R17.reuse, 0xcccd, RZ ;  /* 0x0000cccd11107824 */ /* 0x040fe400078e02ff */
        /* <DEDUP_REMOVED lines=12> */
[----:B------:R-:W-:-:S03]  /*1300*/  SHF.R.U32.HI R19, RZ, 0x14, R17 ;  /* 0x00000014ff137819 */ /* 0x000fc60000011611 */
[----:B------:R-:W-:Y:S02]  /*1310*/  IMAD.IADD R16, R16, 0x1, R21 ;  /* 0x0000000110107824 */ /* 0x000fe400078e0215 */
[----:B------:R-:W-:Y:S02]  /*1320*/  IMAD.SHL.U32 R18, R18, 0x4, RZ ;  /* 0x0000000412127824 */ /* 0x000fe400078e00ff */
[----:B------:R-:W-:Y:S01]  /*1330*/  IMAD R19, R19, 0x4, R10 ;  /* 0x0000000413137824 */ /* 0x000fe200078e020a */
[----:B------:R-:W-:Y:S02]  /*1340*/  LOP3.LUT R17, R16, 0xff, RZ, 0xc0, !PT ;  /* 0x000000ff10117812 */ /* 0x000fe400078ec0ff */
[----:B------:R-:W-:-:S03]  /*1350*/  LOP3.LUT R16, R18, 0x3fffc, RZ, 0xe2, !PT ;  /* 0x0003fffc12107812 */ /* 0x000fc600078ee2ff */
[----:B------:R-:W-:Y:S01]  /*1360*/  IMAD R17, R17, 0x4, R12 ;  /* 0x0000000411117824 */ /* 0x000fe200078e020c */
[----:B------:R-:W0:Y:S08]  /*1370*/  LDC R19, c[0x3][R19] ;  /* 0x00c0000013137b82 */ /* 0x000e300000000800 */
[----:B------:R-:W0:Y:S08]  /*1380*/  LDC R16, c[0x3][R16] ;  /* 0x00c0000010107b82 */ /* 0x000e300000000800 */
[----:B------:R-:W0:Y:S02]  /*1390*/  LDC R17, c[0x3][R17] ;  /* 0x00c0000011117b82 */ /* 0x000e240000000800 */
[----:B0-----:R-:W-:-:S04]  /*13a0*/  IADD3 R21, PT, PT, R19, R17, R16 ;  /* 0x0000001113157210 */ /* 0x001fc80007ffe010 */
[----:B--2---:R-:W-:-:S04]  /*13b0*/  ISETP.GE.AND P0, PT, R21, R14, PT ;  /* 0x0000000e1500720c */ /* 0x004fc80003f06270 */
[----:B------:R-:W-:-:S13]  /*13c0*/  ISETP.GT.OR P0, PT, R6, RZ, P0 ;  /* 0x000000ff0600720c */ /* 0x000fda0000704670 */
[----:B------:R-:W-:Y:S05]  /*13d0*/  @P0 BRA `(.L_x_18) ;  /* 0x00000000001c0947 */ /* 0x000fea0003800000 */
[----:B------:R-:W0:Y:S01]  /*13e0*/  S2R R14, SR_LANEID ;  /* 0x00000000000e7919 */ /* 0x000e220000000000 */
[----:B------:R-:W-:Y:S01]  /*13f0*/  VOTEU.ANY UR4, UPT, PT ;  /* 0x0000000000047886 */ /* 0x000fe200038e0100 */
[----:B------:R-:W-:Y:S01]  /*1400*/  CREDUX.MIN.S32 UR5, R21 ;  /* 0x00000000150572cc */ /* 0x000fe20000008200 */
[----:B------:R-:W-:-:S12]  /*1410*/  UFLO.U32 UR4, UR4 ;  /* 0x00000004000472bd */ /* 0x000fd800080e0000 */
[----:B------:R-:W-:Y:S01]  /*1420*/  IMAD.U32 R17, RZ, RZ, UR5 ;  /* 0x00000005ff117e24 */ /* 0x000fe2000f8e00ff */
[----:B0-----:R-:W-:-:S13]  /*1430*/  ISETP.EQ.U32.AND P0, PT, R14, UR4, PT ;  /* 0x000000040e007c0c */ /* 0x001fda000bf02070 */
[----:B------:R0:W-:Y:S02]  /*1440*/  @P0 REDG.E.MIN.S32.STRONG.GPU desc[UR8][R4.64], R17 ;  /* 0x000000110400098e */ /* 0x0001e4000c92e308 */
.L_x_18:
[----:B------:R-:W-:Y:S05]  /*1450*/  BSYNC.RECONVERGENT B0 ;  /* 0x0000000000007941 */ /* 0x000fea0003800200 */
.L_x_17:
[----:B------:R-:W2:Y:S01]  /*1460*/  LDG.E R14, desc[UR8][R2.64] ;  /* 0x00000008020e7981 */ /* 0x000ea2000c1e1900 */
[----:B------:R-:W-:Y:S01]  /*1470*/  BSSY.RECONVERGENT B0, `(.L_x_19) ;  /* 0x000000b000007945 */ /* 0x000fe20003800200 */
[----:B--2---:R-:W-:-:S04]  /*1480*/  ISETP.GT.AND P0, PT, R21, R14, PT ;  /* 0x0000000e1500720c */ /* 0x004fc80003f04270 */
[----:B------:R-:W-:-:S13]  /*1490*/  ISETP.LT.OR P0, PT, R6, 0x1, !P0 ;  /* 0x000000010600780c */ /* 0x000fda0004701670 */
[----:B------:R-:W-:Y:S05]  /*14a0*/  @P0 BRA `(.L_x_20) ;  /* 0x00000000001c0947 */ /* 0x000fea0003800000 */
[----:B------:R-:W1:Y:S01]  /*14b0*/  S2R R14, SR_LANEID ;  /* 0x00000000000e7919 */ /* 0x000e620000000000 */
[----:B------:R-:W-:Y:S01]  /*14c0*/  VOTEU.ANY UR4, UPT, PT ;  /* 0x0000000000047886 */ /* 0x000fe200038e0100 */
[----:B------:R-:W-:Y:S01]  /*14d0*/  CREDUX.MAX.S32 UR5, R21 ;  /* 0x00000000150572cc */ /* 0x000fe20000000200 */
[----:B------:R-:W-:-:S12]  /*14e0*/  UFLO.U32 UR4, UR4 ;  /* 0x00000004000472bd */ /* 0x000fd800080e0000 */
[----:B0-----:R-:W-:Y:S01]  /*14f0*/  IMAD.U32 R17, RZ, RZ, UR5 ;  /* 0x00000005ff117e24 */ /* 0x001fe2000f8e00ff */
[----:B-1----:R-:W-:-:S13]  /*1500*/  ISETP.EQ.U32.AND P0, PT, R14, UR4, PT ;  /* 0x000000040e007c0c */ /* 0x002fda000bf02070 */
[----:B------:R1:W-:Y:S02]  /*1510*/  @P0 REDG.E.MAX.S32.STRONG.GPU desc[UR8][R2.64], R17 ;  /* 0x000000110200098e */ /* 0x0003e4000d12e308 */
.L_x_20:
[----:B------:R-:W-:Y:S05]  /*1520*/  BSYNC.RECONVERGENT B0 ;  /* 0x0000000000007941 */ /* 0x000fea0003800200 */
.L_x_19:
[----:B------:R-:W2:Y:S01]  /*1530*/  LDG.E R14, desc[UR8][R4.64] ;  /* 0x00000008040e7981 */ /* 0x000ea2000c1e1900 */
[----:B------:R-:W-:Y:S01]  /*1540*/  IMAD R16, R0, 0x2, R9 ;  /* 0x0000000200107824 */ /* 0x000fe200078e0209 */
[----:B------:R-:W-:Y:S01]  /*1550*/  LOP3.LUT R18, R11, 0xffff, RZ, 0xc0, !PT ;  /* 0x0000ffff0b127812 */ /* 0x000fe200078ec0ff */
[----:B------:R-:W-:Y:S03]  /*1560*/  BSSY.RECONVERGENT B0, `(.L_x_21) ;  /* 0x000002c000007945 */ /* 0x000fe60003800200 */
[----:B------:R-:W-:Y:S01]  /*1570*/  LOP3.LUT R16, R16, 0xffff, RZ, 0xc0, !PT ;  /* 0x0000ffff10107812 */ /* 0x000fe200078ec0ff */
[----:B------:R-:W-:-:S04]  /*1580*/  IMAD R18, R18, 0xcccd, RZ ;  /* 0x0000cccd12127824 */ /* 0x000fc800078e02ff */
[C---:B01----:R-:W-:Y:S01]  /*1590*/  IMAD R17, R16.reuse, 0xcccd, RZ ;  /* 0x0000cccd10117824 */ /* 0x043fe200078e02ff */
[----:B------:R-:W-:Y:S01]  /*15a0*/  SHF.R.U32.HI R18, RZ, 0x12, R18 ;  /* 0x00000012ff127819 */ /* 0x000fe20000011612 */
[----:B------:R-:W-:-:S03]  /*15b0*/  IMAD R21, R16, 0x8889, RZ ;  /* 0x0000888910157824 */ /* 0x000fc600078e02ff */
[----:B------:R-:W-:Y:S02]  /*15c0*/  SHF.R.U32.HI R17, RZ, 0x12, R17 ;  /* 0x00000012ff117819 */ /* 0x000fe40000011611 */
[----:B------:R-:W-:Y:S02]  /*15d0*/  PRMT R20, R18, 0x9910, RZ ;  /* 0x0000991012147816 */ /* 0x000fe400000000ff */
[----:B------:R-:W-:Y:S02]  /*15e0*/  PRMT R19, R17, 0x9910, RZ ;  /* 0x0000991011137816 */ /* 0x000fe400000000ff */
[----:B------:R-:W-:-:S03]  /*15f0*/  SHF.R.U32.HI R21, RZ, 0x14, R21 ;  /* 0x00000014ff157819 */ /* 0x000fc60000011615 */
[----:B------:R-:W-:Y:S02]  /*1600*/  IMAD R19, R19, 0xab, RZ ;  /* 0x000000ab13137824 */ /* 0x000fe400078e02ff */
[----:B------:R-:W-:-:S03]  /*1610*/  IMAD R21, R21, 0x4, R10 ;  /* 0x0000000415157824 */ /* 0x000fc600078e020a */
[----:B------:R-:W-:-:S03]  /*1620*/  LOP3.LUT R19, R19, 0xffff, RZ, 0xc0, !PT ;  /* 0x0000ffff13137812 */ /* 0x000fc600078ec0ff */
[----:B------:R-:W0:Y:S01]  /*1630*/  LDC R21, c[0x3][R21] ;  /* 0x00c0000015157b82 */ /* 0x000e220000000800 */
[----:B------:R-:W-:Y:S01]  /*1640*/  SHF.R.U32.HI R18, RZ, 0xa, R19 ;  /* 0x0000000aff127819 */ /* 0x000fe20000011613 */
[----:B------:R-:W-:-:S03]  /*1650*/  IMAD.MOV.U32 R19, RZ, RZ, R20 ;  /* 0x000000ffff137224 */ /* 0x000fc600078e0014 */
[----:B------:R-:W-:Y:S01]  /*1660*/  PRMT R20, R18, 0x9910, RZ ;  /* 0x0000991012147816 */ /* 0x000fe200000000ff */
[----:B------:R-:W-:-:S04]  /*1670*/  IMAD R18, R19, 0x5, RZ ;  /* 0x0000000513127824 */ /* 0x000fc800078e02ff */
[----:B------:R-:W-:Y:S02]  /*1680*/  IMAD.MOV.U32 R19, RZ, RZ, R20 ;  /* 0x000000ffff137224 */ /* 0x000fe400078e0014 */
[----:B------:R-:W-:Y:S02]  /*1690*/  IMAD.MOV R20, RZ, RZ, -R18 ;  /* 0x000000ffff147224 */ /* 0x000fe400078e0a12 */
[----:B------:R-:W-:-:S03]  /*16a0*/  IMAD R18, R19, 0x6, RZ ;  /* 0x0000000613127824 */ /* 0x000fc600078e02ff */
[----:B------:R-:W-:Y:S01]  /*16b0*/  PRMT R20, R20, 0x7710, RZ ;  /* 0x0000771014147816 */ /* 0x000fe200000000ff */
[----:B------:R-:W-:-:S04]  /*16c0*/  IMAD.MOV R18, RZ, RZ, -R18 ;  /* 0x000000ffff127224 */ /* 0x000fc800078e0a12 */
[----:B------:R-:W-:Y:S01]  /*16d0*/  IMAD.IADD R19, R20, 0x1, R9 ;  /* 0x0000000114137824 */ /* 0x000fe200078e0209 */
[----:B------:R-:W-:-:S03]  /*16e0*/  PRMT R18, R18, 0x7710, RZ ;  /* 0x0000771012127816 */ /* 0x000fc600000000ff */
[----:B------:R-:W-:Y:S02]  /*16f0*/  IMAD R19, R0, 0x2, R19 ;  /* 0x0000000200137824 */ /* 0x000fe400078e0213 */
[----:B------:R-:W-:Y:S02]  /*1700*/  IMAD.IADD R17, R17, 0x1, R18 ;  /* 0x0000000111117824 */ /* 0x000fe400078e0212 */
[----:B------:R-:W-:-:S03]  /*1710*/  IMAD.SHL.U32 R16, R19, 0x4, RZ ;  /* 0x0000000413107824 */ /* 0x000fc600078e00ff */
[----:B------:R-:W-:Y:S02]  /*1720*/  LOP3.LUT R17, R17, 0xff, RZ, 0xc0, !PT ;  /* 0x000000ff11117812 */ /* 0x000fe400078ec0ff */
[----:B------:R-:W-:-:S03]  /*1730*/  LOP3.LUT R16, R16, 0x3fffc, RZ, 0xe2, !PT ;  /* 0x0003fffc10107812 */ /* 0x000fc600078ee2ff */
[----:B------:R-:W-:-:S03]  /*1740*/  IMAD R17, R17, 0x4, R12 ;  /* 0x0000000411117824 */ /* 0x000fc600078e020c */
        /* <DEDUP_REMOVED lines=13> */
.L_x_22:
[----:B------:R-:W-:Y:S05]  /*1820*/  BSYNC.RECONVERGENT B0 ;  /* 0x0000000000007941 */ /* 0x000fea0003800200 */
.L_x_21:
        /* <DEDUP_REMOVED lines=12> */
.L_x_24:
[----:B------:R-:W-:Y:S05]  /*18f0*/  BSYNC.RECONVERGENT B0 ;  /* 0x0000000000007941 */ /* 0x000fea0003800200 */
.L_x_23:
        /* <DEDUP_REMOVED lines=46> */
[----:B------:R0:W-:Y:S04]  /*1be0*/  @P0 REDG.E.MIN.S32.STRONG.GPU desc[UR8][R4.64], R17 ;  /* 0x000000110400098e */ /* 0x0001e8000c92e308 */
[----:B------:R0:W5:Y:S02]  /*1bf0*/  LDG.E R14, desc[UR8][R4.64] ;  /* 0x00000008040e7981 */ /* 0x000164000c1e1900 */
.L_x_26:
[----:B------:R-:W-:Y:S05]  /*1c00*/  BSYNC.RECONVERGENT B0 ;  /* 0x0000000000007941 */ /* 0x000fea0003800200 */
.L_x_25:
[----:B0-----:R-:W2:Y:S01]  /*1c10*/  LDG.E R4, desc[UR8][R2.64] ;  /* 0x0000000802047981 */ /* 0x001ea2000c1e1900 */
[----:B------:R-:W-:Y:S01]  /*1c20*/  BSSY.RECONVERGENT B0, `(.L_x_27) ;  /* 0x000000c000007945 */ /* 0x000fe20003800200 */
[----:B------:R-:W-:Y:S02]  /*1c30*/  IADD3 R7, PT, PT, R0, R7, R0 ;  /* 0x0000000700077210 */ /* 0x000fe40007ffe000 */
        /* <DEDUP_REMOVED lines=10> */
.L_x_28:
[----:B------:R-:W-:Y:S05]  /*1ce0*/  BSYNC.RECONVERGENT B0 ;  /* 0x0000000000007941 */ /* 0x000fea0003800200 */
.L_x_27:
[C---:B------:R-:W-:Y:S01]  /*1cf0*/  IADD3 R7, PT, PT, R0.reuse, R7, R0 ;  /* 0x0000000700077210 */ /* 0x040fe20007ffe000 */
[C---:B------:R-:W-:Y:S02]  /*1d00*/  IMAD R9, R0.reuse, 0x4, R9 ;  /* 0x0000000400097824 */ /* 0x040fe400078e0209 */
[C---:B------:R-:W-:Y:S01]  /*1d10*/  IMAD R11, R0.reuse, 0x4, R11 ;  /* 0x00000004000b7824 */ /* 0x040fe200078e020b */
[----:B------:R-:W-:Y:S01]  /*1d20*/  ISETP.GE.U32.AND P0, PT, R7, 0x294, PT ;  /* 0x000002940700780c */ /* 0x000fe20003f06070 */
[C---:B------:R-:W-:Y:S02]  /*1d30*/  IMAD R15, R0.reuse, 0x4, R15 ;  /* 0x00000004000f7824 */ /* 0x040fe400078e020f */
[----:B------:R-:W-:-:S10]  /*1d40*/  IMAD R13, R0, 0x4, R13 ;  /* 0x00000004000d7824 */ /* 0x000fd400078e020d */
[----:B------:R-:W-:Y:S05]  /*1d50*/  @!P0 BRA `(.L_x_29) ;  /* 0xfffffff000448947 */ /* 0x000fea000383ffff */
[----:B------:R-:W-:Y:S05]  /*1d60*/  EXIT ;  /* 0x000000000000794d */ /* 0x000fea0003800000 */
.L_x_30:
[----:B------:R-:W-:-:S00]  /*1d70*/  BRA `(.L_x_30) ;  /* 0xfffffffc00fc7947 */ /* 0x000fc0000383ffff */
[----:B------:R-:W-:-:S00]  /*1d80*/  NOP ;  /* 0x0000000000007918 */ /* 0x000fc00000000000 */
[----:B------:R-:W-:-:S00]  /*1d90*/  NOP ;  /* 0x0000000000007918 */ /* 0x000fc00000000000 */
[----:B------:R-:W-:-:S00]  /*1da0*/  NOP ;  /* 0x0000000000007918 */ /* 0x000fc00000000000 */
[----:B------:R-:W-:-:S00]  /*1db0*/  NOP ;  /* 0x0000000000007918 */ /* 0x000fc00000000000 */
[----:B------:R-:W-:-:S00]  /*1dc0*/  NOP ;  /* 0x0000000000007918 */ /* 0x000fc00000000000 */
[----:B------:R-:W-:-:S00]  /*1dd0*/  NOP ;  /* 0x0000000000007918 */ /* 0x000fc00000000000 */
[----:B------:R-:W-:-:S00]  /*1de0*/  NOP ;  /* 0x0000000000007918 */ /* 0x000fc00000000000 */
[----:B------:R-:W-:-:S00]  /*1df0*/  NOP ;  /* 0x0000000000007918 */ /* 0x000fc00000000000 */
.L_x_31:


//--------------------- .nv.global.init           --------------------------
	.section	.nv.global.init,"aw",@progbits
	.align	4
.nv.global.init:
	.type		bestCost,@object
	.size		bestCost,(.L_11 - bestCost)
	.other		bestCost,@"STV_DEFAULT STO_CUDA_MANAGED"
bestCost:
        /*0000*/ 	.byte	0xf4, 0x01, 0x00, 0x00
.L_11:


//--------------------- .nv.shared.reserved.0     --------------------------
	.section	.nv.shared.reserved.0,"aw",@nobits
	.weak		__nv_reservedSMEM_offset_0_alias
	.size		__nv_reservedSMEM_offset_0_alias, 0, 64
	.other		__nv_reservedSMEM_offset_0_alias,@"STO_CUDA_RESERVED_SHARED STV_DEFAULT"
__nv_reservedSMEM_offset_0_alias:
	.zero		0
	.zero		64


//--------------------- .nv.global                --------------------------
	.section	.nv.global,"aw",@nobits
	.align	4
.nv.global:
	.type		worstCost,@object
	.size		worstCost,(.L_12 - worstCost)
	.other		worstCost,@"STV_DEFAULT STO_CUDA_MANAGED"
worstCost:
	.zero		4
.L_12:


//--------------------- .nv.constant0._Z10find_costsv --------------------------
	.section	.nv.constant0._Z10find_costsv,"a",@progbits
	.sectionflags	@""
	.align	4
.nv.constant0._Z10find_costsv:
	.zero		896


//--------------------- SYMBOLS --------------------------

	.type		.nv.reservedSmem.offset0,@object
	.size		.nv.reservedSmem.offset0,0x4
